// auto-generated by cutlass_sweep.gemm — config: {"arch": "sm_90", "cluster_m": 1, "cluster_n": 2, "dtype": "fp16", "dtype_b": "fp16", "layout": "nt", "stages": 0, "tile_k": 128, "tile_m": 256, "tile_n": 128}
#include "cutlass/cutlass.h"
#include "cutlass/gemm/collective/collective_builder.hpp"
#include "cutlass/gemm/device/gemm_universal_adapter.h"
#include "cutlass/gemm/kernel/gemm_universal.hpp"
#include "cutlass/epilogue/collective/collective_builder.hpp"

using ElemA = cutlass::half_t;
using ElemB = cutlass::half_t;
using ElemCD = cutlass::half_t;
using Acc  = float;
using TileShape    = cute::Shape<cute::_256, cute::_128, cute::_128>;
using ClusterShape = cute::Shape<cute::_1, cute::_2, cute::_1>;

using CollectiveEpilogue = typename cutlass::epilogue::collective::CollectiveBuilder<
    cutlass::arch::Sm90, cutlass::arch::OpClassTensorOp,
    TileShape, ClusterShape,
    cutlass::epilogue::collective::EpilogueTileAuto,
    Acc, Acc,
    ElemCD, cutlass::layout::RowMajor, 128 / cutlass::sizeof_bits<ElemCD>::value,
    ElemCD, cutlass::layout::RowMajor, 128 / cutlass::sizeof_bits<ElemCD>::value,
    cutlass::epilogue::collective::EpilogueScheduleAuto
  >::CollectiveOp;

using CollectiveMainloop = typename cutlass::gemm::collective::CollectiveBuilder<
    cutlass::arch::Sm90, cutlass::arch::OpClassTensorOp,
    ElemA, cutlass::layout::RowMajor, 128 / cutlass::sizeof_bits<ElemA>::value,
    ElemB, cutlass::layout::ColumnMajor, 128 / cutlass::sizeof_bits<ElemB>::value,
    Acc,
    TileShape, ClusterShape,
    cutlass::gemm::collective::StageCountAutoCarveout<static_cast<int>(sizeof(typename CollectiveEpilogue::SharedStorage))>,
    cutlass::gemm::collective::KernelScheduleAuto
  >::CollectiveOp;

using GemmKernel = cutlass::gemm::kernel::GemmUniversal<
    cute::Shape<int,int,int,int>,
    CollectiveMainloop,
    CollectiveEpilogue
>;
using Gemm = cutlass::gemm::device::GemmUniversalAdapter<GemmKernel>;

// Force the device kernel symbol into the cubin without needing a host main.
auto* _anchor = &cutlass::device_kernel<GemmKernel>;


// ===== COMPILED SASS (sm_90a) =====

	.target	sm_90a

	.elftype	@"ET_EXEC"


//--------------------- .note.nv.tkinfo           --------------------------
	.section	.note.nv.tkinfo,"",@"SHT_NOTE"
	.sectionflags	@"SHF_NOTE_NV_TKINFO"
	.tkinfo
        /*0018*/ 	.word	0x00000002
        /*0030*/ 	.string	""
        /*0030*/ 	.string	"ptxas"
        /*0030*/ 	.string	"Cuda compilation tools, release 13.0, V13.0.88"
        /*0030*/ 	.string	"Build cuda_13.0.r13.0/compiler.36424714_0"
        /*0030*/ 	.string	"-arch sm_90a -m 64 "



//--------------------- .note.nv.cuinfo           --------------------------
	.section	.note.nv.cuinfo,"",@"SHT_NOTE"
	.sectionflags	@"SHF_NOTE_NV_CUINFO"
        /*0018*/ 	.short	0x0002
        /*001a*/ 	.short	0x005a
        /*001c*/ 	.short	0x0082
	.zero		2


//--------------------- .nv.info                  --------------------------
	.section	.nv.info,"",@"SHT_CUDA_INFO"
	.align	4


	//----- nvinfo : EIATTR_REGCOUNT
	.align		4
        /*0000*/ 	.byte	0x04, 0x2f
        /*0002*/ 	.short	(.L_15 - .L_14)
	.align		4
.L_14:
        /*0004*/ 	.word	index@(_ZN7cutlass13device_kernelINS_4gemm6kernel13GemmUniversalIN4cute5tupleIJiiiiEEENS1_10collective13CollectiveMmaINS1_34MainloopSm90TmaGmmaWarpSpecializedILi2ENS5_IJNS4_1CILi1EEENSA_ILi2EEESB_EEENS1_35KernelTmaWarpSpecializedCooperativeEEENS5_IJNSA_ILi256EEENSA_ILi128EEESH_EEENS_6half_tENS5_IJlSB_lEEESJ_SK_NS4_8TiledMMAINS4_8MMA_AtomIJNS4_4SM904GMMA26MMA_64x128x16_F32F16F16_SSILNSO_5MajorE0ELSQ_0ELNSO_7ScaleInE1ELSR_1EEEEEENS4_6LayoutINS5_IJSC_SB_SB_EEENS5_IJSB_NSA_ILi0EEESW_EEEEENS5_IJNS4_10UnderscoreESZ_SZ_EEEEENS4_23SM90_TMA_LOAD_MULTICASTENS4_14ComposedLayoutINS4_7SwizzleILi3ELi4ELi3EEENS4_18smem_ptr_flag_bitsILi16EEENSU_INS5_IJNSA_ILi8EEENSA_ILi64EEEEEENS5_IJS19_SB_EEEEEEEvNS4_8identityENS4_13SM90_TMA_LOADES1D_vS1E_EENS_8epilogue10collective6detail29Sm90TmaWarpSpecializedAdapterINS1I_15DefaultEpilogueISJ_SK_SK_NS1H_6thread17LinearCombinationISJ_Li1EffLNS1M_9ScaleType4KindE0ELNS_15FloatRoundStyleE2ESJ_EENS1_15EpilogueDefaultEEEEEvvEEEEvNT_6ParamsE)
        /*0008*/ 	.word	0x000000a8


	//----- nvinfo : EIATTR_FRAME_SIZE
	.align		4
.L_15:
        /*000c*/ 	.byte	0x04, 0x11
        /*000e*/ 	.short	(.L_17 - .L_16)
	.align		4
.L_16:
        /*0010*/ 	.word	index@(_ZN7cutlass13device_kernelINS_4gemm6kernel13GemmUniversalIN4cute5tupleIJiiiiEEENS1_10collective13CollectiveMmaINS1_34MainloopSm90TmaGmmaWarpSpecializedILi2ENS5_IJNS4_1CILi1EEENSA_ILi2EEESB_EEENS1_35KernelTmaWarpSpecializedCooperativeEEENS5_IJNSA_ILi256EEENSA_ILi128EEESH_EEENS_6half_tENS5_IJlSB_lEEESJ_SK_NS4_8TiledMMAINS4_8MMA_AtomIJNS4_4SM904GMMA26MMA_64x128x16_F32F16F16_SSILNSO_5MajorE0ELSQ_0ELNSO_7ScaleInE1ELSR_1EEEEEENS4_6LayoutINS5_IJSC_SB_SB_EEENS5_IJSB_NSA_ILi0EEESW_EEEEENS5_IJNS4_10UnderscoreESZ_SZ_EEEEENS4_23SM90_TMA_LOAD_MULTICASTENS4_14ComposedLayoutINS4_7SwizzleILi3ELi4ELi3EEENS4_18smem_ptr_flag_bitsILi16EEENSU_INS5_IJNSA_ILi8EEENSA_ILi64EEEEEENS5_IJS19_SB_EEEEEEEvNS4_8identityENS4_13SM90_TMA_LOADES1D_vS1E_EENS_8epilogue10collective6detail29Sm90TmaWarpSpecializedAdapterINS1I_15DefaultEpilogueISJ_SK_SK_NS1H_6thread17LinearCombinationISJ_Li1EffLNS1M_9ScaleType4KindE0ELNS_15FloatRoundStyleE2ESJ_EENS1_15EpilogueDefaultEEEEEvvEEEEvNT_6ParamsE)
        /*0014*/ 	.word	0x00000000


	//----- nvinfo : EIATTR_MIN_STACK_SIZE
	.align		4
.L_17:
        /*0018*/ 	.byte	0x04, 0x12
        /*001a*/ 	.short	(.L_19 - .L_18)
	.align		4
.L_18:
        /*001c*/ 	.word	index@(_ZN7cutlass13device_kernelINS_4gemm6kernel13GemmUniversalIN4cute5tupleIJiiiiEEENS1_10collective13CollectiveMmaINS1_34MainloopSm90TmaGmmaWarpSpecializedILi2ENS5_IJNS4_1CILi1EEENSA_ILi2EEESB_EEENS1_35KernelTmaWarpSpecializedCooperativeEEENS5_IJNSA_ILi256EEENSA_ILi128EEESH_EEENS_6half_tENS5_IJlSB_lEEESJ_SK_NS4_8TiledMMAINS4_8MMA_AtomIJNS4_4SM904GMMA26MMA_64x128x16_F32F16F16_SSILNSO_5MajorE0ELSQ_0ELNSO_7ScaleInE1ELSR_1EEEEEENS4_6LayoutINS5_IJSC_SB_SB_EEENS5_IJSB_NSA_ILi0EEESW_EEEEENS5_IJNS4_10UnderscoreESZ_SZ_EEEEENS4_23SM90_TMA_LOAD_MULTICASTENS4_14ComposedLayoutINS4_7SwizzleILi3ELi4ELi3EEENS4_18smem_ptr_flag_bitsILi16EEENSU_INS5_IJNSA_ILi8EEENSA_ILi64EEEEEENS5_IJS19_SB_EEEEEEEvNS4_8identityENS4_13SM90_TMA_LOADES1D_vS1E_EENS_8epilogue10collective6detail29Sm90TmaWarpSpecializedAdapterINS1I_15DefaultEpilogueISJ_SK_SK_NS1H_6thread17LinearCombinationISJ_Li1EffLNS1M_9ScaleType4KindE0ELNS_15FloatRoundStyleE2ESJ_EENS1_15EpilogueDefaultEEEEEvvEEEEvNT_6ParamsE)
        /*0020*/ 	.word	0x00000000
.L_19:


//--------------------- .nv.compat                --------------------------
	.section	.nv.compat,"",@"SHT_CUDA_COMPAT_INFO"
	.align	4
        /*0000*/ 	.byte	0x02, 0x09, 0x01, 0x00, 0x02, 0x02, 0x04, 0x00, 0x02, 0x05, 0x05, 0x00, 0x03, 0x07, 0x01, 0x01
        /*0010*/ 	.byte	0x02, 0x03, 0x01, 0x00, 0x02, 0x06, 0x01, 0x00, 0x04, 0x0b, 0x08, 0x00, 0x00, 0x00, 0x00, 0x00
        /*0020*/ 	.byte	0x00, 0x00, 0x00, 0x00


//--------------------- .nv.info._ZN7cutlass13device_kernelINS_4gemm6kernel13GemmUniversalIN4cute5tupleIJiiiiEEENS1_10collective13CollectiveMmaINS1_34MainloopSm90TmaGmmaWarpSpecializedILi2ENS5_IJNS4_1CILi1EEENSA_ILi2EEESB_EEENS1_35KernelTmaWarpSpecializedCooperativeEEENS5_IJNSA_ILi256EEENSA_ILi128EEESH_EEENS_6half_tENS5_IJlSB_lEEESJ_SK_NS4_8TiledMMAINS4_8MMA_AtomIJNS4_4SM904GMMA26MMA_64x128x16_F32F16F16_SSILNSO_5MajorE0ELSQ_0ELNSO_7ScaleInE1ELSR_1EEEEEENS4_6LayoutINS5_IJSC_SB_SB_EEENS5_IJSB_NSA_ILi0EEESW_EEEEENS5_IJNS4_10UnderscoreESZ_SZ_EEEEENS4_23SM90_TMA_LOAD_MULTICASTENS4_14ComposedLayoutINS4_7SwizzleILi3ELi4ELi3EEENS4_18smem_ptr_flag_bitsILi16EEENSU_INS5_IJNSA_ILi8EEENSA_ILi64EEEEEENS5_IJS19_SB_EEEEEEEvNS4_8identityENS4_13SM90_TMA_LOADES1D_vS1E_EENS_8epilogue10collective6detail29Sm90TmaWarpSpecializedAdapterINS1I_15DefaultEpilogueISJ_SK_SK_NS1H_6thread17LinearCombinationISJ_Li1EffLNS1M_9ScaleType4KindE0ELNS_15FloatRoundStyleE2ESJ_EENS1_15EpilogueDefaultEEEEEvvEEEEvNT_6ParamsE --------------------------
	.section	.nv.info._ZN7cutlass13device_kernelINS_4gemm6kernel13GemmUniversalIN4cute5tupleIJiiiiEEENS1_10collective13CollectiveMmaINS1_34MainloopSm90TmaGmmaWarpSpecializedILi2ENS5_IJNS4_1CILi1EEENSA_ILi2EEESB_EEENS1_35KernelTmaWarpSpecializedCooperativeEEENS5_IJNSA_ILi256EEENSA_ILi128EEESH_EEENS_6half_tENS5_IJlSB_lEEESJ_SK_NS4_8TiledMMAINS4_8MMA_AtomIJNS4_4SM904GMMA26MMA_64x128x16_F32F16F16_SSILNSO_5MajorE0ELSQ_0ELNSO_7ScaleInE1ELSR_1EEEEEENS4_6LayoutINS5_IJSC_SB_SB_EEENS5_IJSB_NSA_ILi0EEESW_EEEEENS5_IJNS4_10UnderscoreESZ_SZ_EEEEENS4_23SM90_TMA_LOAD_MULTICASTENS4_14ComposedLayoutINS4_7SwizzleILi3ELi4ELi3EEENS4_18smem_ptr_flag_bitsILi16EEENSU_INS5_IJNSA_ILi8EEENSA_ILi64EEEEEENS5_IJS19_SB_EEEEEEEvNS4_8identityENS4_13SM90_TMA_LOADES1D_vS1E_EENS_8epilogue10collective6detail29Sm90TmaWarpSpecializedAdapterINS1I_15DefaultEpilogueISJ_SK_SK_NS1H_6thread17LinearCombinationISJ_Li1EffLNS1M_9ScaleType4KindE0ELNS_15FloatRoundStyleE2ESJ_EENS1_15EpilogueDefaultEEEEEvvEEEEvNT_6ParamsE,"",@"SHT_CUDA_INFO"
	.sectionflags	@""
	.align	4


	//----- nvinfo : EIATTR_CUDA_API_VERSION
	.align		4
        /*0000*/ 	.byte	0x04, 0x37
        /*0002*/ 	.short	(.L_21 - .L_20)
.L_20:
        /*0004*/ 	.word	0x00000082


	//----- nvinfo : EIATTR_KPARAM_INFO
	.align		4
.L_21:
        /*0008*/ 	.byte	0x04, 0x17
        /*000a*/ 	.short	(.L_23 - .L_22)
.L_22:
        /*000c*/ 	.word	0x00000000
        /*0010*/ 	.short	0x0000
        /*0012*/ 	.short	0x0070
        /*0014*/ 	.byte	0x00, 0xf0, 0x01, 0x10


	//----- nvinfo : EIATTR_SPARSE_MMA_MASK
	.align		4
.L_23:
        /*0018*/ 	.byte	0x03, 0x50
        /*001a*/ 	.short	0x0000


	//----- nvinfo : EIATTR_MAXREG_COUNT
	.align		4
        /*001c*/ 	.byte	0x03, 0x1b
        /*001e*/ 	.short	0x00a8


	//----- nvinfo : EIATTR_NUM_BARRIERS
	.align		4
        /*0020*/ 	.byte	0x02, 0x4c
        /*0022*/ 	.byte	0x01
	.zero		1


	//----- nvinfo : EIATTR_EXTERNS
	.align		4
        /*0024*/ 	.byte	0x04, 0x0f
        /*0026*/ 	.short	(.L_25 - .L_24)


	//   ....[0]....
	.align		4
.L_24:
        /*0028*/ 	.word	index@(__assertfail)


	//----- nvinfo : EIATTR_MERCURY_ISA_VERSION
	.align		4
.L_25:
        /*002c*/ 	.byte	0x03, 0x5f
        /*002e*/ 	.short	0x0101


	//----- nvinfo : EIATTR_INT_WARP_WIDE_INSTR_OFFSETS
	.align		4
        /*0030*/ 	.byte	0x04, 0x31
        /*0032*/ 	.short	(.L_27 - .L_26)


	//   ....[0]....
.L_26:
        /*0034*/ 	.word	0x000003e0


	//   ....[1]....
        /*0038*/ 	.word	0x00000400


	//   ....[2]....
        /*003c*/ 	.word	0x000005d0


	//   ....[3]....
        /*0040*/ 	.word	0x000024b0


	//----- nvinfo : EIATTR_COOP_GROUP_MASK_REGIDS
	.align		4
.L_27:
        /*0044*/ 	.byte	0x04, 0x29
        /*0046*/ 	.short	(.L_29 - .L_28)


	//   ....[0]....
.L_28:
        /*0048*/ 	.word	0xffffffff


	//   ....[1]....
        /*004c*/ 	.word	0xffffffff


	//   ....[2]....
        /*0050*/ 	.word	0xffffffff


	//   ....[3]....
        /*0054*/ 	.word	0xffffffff


	//   ....[4]....
        /*0058*/ 	.word	0xffffffff


	//   ....[5]....
        /*005c*/ 	.word	0xffffffff


	//----- nvinfo : EIATTR_COOP_GROUP_INSTR_OFFSETS
	.align		4
.L_29:
        /*0060*/ 	.byte	0x04, 0x28
        /*0062*/ 	.short	(.L_31 - .L_30)


	//   ....[0]....
.L_30:
        /*0064*/ 	.word	0x00000060


	//   ....[1]....
        /*0068*/ 	.word	0x00000070


	//   ....[2]....
        /*006c*/ 	.word	0x00000130


	//   ....[3]....
        /*0070*/ 	.word	0x00000290


	//   ....[4]....
        /*0074*/ 	.word	0x00000740


	//   ....[5]....
        /*0078*/ 	.word	0x00001190


	//----- nvinfo : EIATTR_REG_RECONFIG
	.align		4
.L_31:
        /*007c*/ 	.byte	0x01, 0x54
	.zero		2


	//----- nvinfo : EIATTR_SYSCALL_OFFSETS
	.align		4
        /*0080*/ 	.byte	0x04, 0x46
        /*0082*/ 	.short	(.L_33 - .L_32)


	//   ....[0]....
.L_32:
        /*0084*/ 	.word	0x00001350


	//----- nvinfo : EIATTR_MBARRIER_INSTR_OFFSETS
	.align		4
.L_33:
        /*0088*/ 	.byte	0x04, 0x39
        /*008a*/ 	.short	(.L_35 - .L_34)


	//   ....[0]....
.L_34:
        /*008c*/ 	.word	0x00000230
        /*0090*/ 	.word	0x000000ff
        /*0094*/ 	.word	0x00000000
        /*0098*/ 	.short	0x0100
        /*009a*/ 	.byte	0x08
	.zero		1


	//   ....[1]....
        /*009c*/ 	.word	0x00000240
        /*00a0*/ 	.word	0x000000ff
        /*00a4*/ 	.word	0x00000010
        /*00a8*/ 	.short	0x0100
        /*00aa*/ 	.byte	0x08
	.zero		1


	//   ....[2]....
        /*00ac*/ 	.word	0x00000250
        /*00b0*/ 	.word	0x000000ff
        /*00b4*/ 	.word	0x00000008
        /*00b8*/ 	.short	0x0100
        /*00ba*/ 	.byte	0x08
	.zero		1


	//   ....[3]....
        /*00bc*/ 	.word	0x00000260
        /*00c0*/ 	.word	0x000000ff
        /*00c4*/ 	.word	0x00000018
        /*00c8*/ 	.short	0x0100
        /*00ca*/ 	.byte	0x08
	.zero		1


	//   ....[4]....
        /*00cc*/ 	.word	0x00000650
        /*00d0*/ 	.word	0x000000ff
        /*00d4*/ 	.word	0x00000030
        /*00d8*/ 	.short	0x0100
        /*00da*/ 	.byte	0x06
	.zero		1


	//   ....[5]....
        /*00dc*/ 	.word	0x000006e0
        /*00e0*/ 	.word	0x000000ff
        /*00e4*/ 	.word	0x00000038
        /*00e8*/ 	.short	0x0100
        /*00ea*/ 	.byte	0x06
	.zero		1


	//   ....[6]....
        /*00ec*/ 	.word	0x00001410
        /*00f0*/ 	.word	0x00000003
        /*00f4*/ 	.word	0x00000000
        /*00f8*/ 	.short	0x010a
        /*00fa*/ 	.byte	0x3f
	.zero		1


	//   ....[7]....
        /*00fc*/ 	.word	0x00001450
        /*0100*/ 	.word	0x00000003
        /*0104*/ 	.word	0x00000000
        /*0108*/ 	.short	0x010a
        /*010a*/ 	.byte	0x3f
	.zero		1


	//   ....[8]....
        /*010c*/ 	.word	0x00001c70
        /*0110*/ 	.word	0x00000005
        /*0114*/ 	.word	0x00000000
        /*0118*/ 	.short	0x010a
        /*011a*/ 	.byte	0x3f
	.zero		1


	//   ....[9]....
        /*011c*/ 	.word	0x00001cb0
        /*0120*/ 	.word	0x00000005
        /*0124*/ 	.word	0x00000000
        /*0128*/ 	.short	0x010a
        /*012a*/ 	.byte	0x3f
	.zero		1


	//   ....[10]....
        /*012c*/ 	.word	0x00002350
        /*0130*/ 	.word	0x00000005
        /*0134*/ 	.word	0x00000000
        /*0138*/ 	.short	0x0101
        /*013a*/ 	.byte	0x3f
	.zero		1


	//   ....[11]....
        /*013c*/ 	.word	0x00002530
        /*0140*/ 	.word	0x00000003
        /*0144*/ 	.word	0x00000000
        /*0148*/ 	.short	0x0101
        /*014a*/ 	.byte	0x3f
	.zero		1


	//   ....[12]....
        /*014c*/ 	.word	0x0000bd80
        /*0150*/ 	.word	0x00000016
        /*0154*/ 	.word	0x00000010
        /*0158*/ 	.short	0x010a
        /*015a*/ 	.byte	0x3f
	.zero		1


	//   ....[13]....
        /*015c*/ 	.word	0x0000c210
        /*0160*/ 	.word	0x00000005
        /*0164*/ 	.word	0x00000038
        /*0168*/ 	.short	0x0101
        /*016a*/ 	.byte	0x3f
	.zero		1


	//   ....[14]....
        /*016c*/ 	.word	0x0000c920
        /*0170*/ 	.word	0x00000007
        /*0174*/ 	.word	0x00000000
        /*0178*/ 	.short	0x010a
        /*017a*/ 	.byte	0x3f
	.zero		1


	//   ....[15]....
        /*017c*/ 	.word	0x0000c9a0
        /*0180*/ 	.word	0x00000003
        /*0184*/ 	.word	0x00000000
        /*0188*/ 	.short	0x010a
        /*018a*/ 	.byte	0x3f
	.zero		1


	//   ....[16]....
        /*018c*/ 	.word	0x0000ca00
        /*0190*/ 	.word	0x00000003
        /*0194*/ 	.word	0x00000000
        /*0198*/ 	.short	0x010a
        /*019a*/ 	.byte	0x3f
	.zero		1


	//   ....[17]....
        /*019c*/ 	.word	0x0000ca50
        /*01a0*/ 	.word	0x00000005
        /*01a4*/ 	.word	0x00000000
        /*01a8*/ 	.short	0x010a
        /*01aa*/ 	.byte	0x3f
	.zero		1


	//   ....[18]....
        /*01ac*/ 	.word	0x0000cb20
        /*01b0*/ 	.word	0x00000016
        /*01b4*/ 	.word	0x00000010
        /*01b8*/ 	.short	0x010a
        /*01ba*/ 	.byte	0x3f
	.zero		1


	//   ....[19]....
        /*01bc*/ 	.word	0x0000cbf0
        /*01c0*/ 	.word	0x00000007
        /*01c4*/ 	.word	0x00000000
        /*01c8*/ 	.short	0x010a
        /*01ca*/ 	.byte	0x3f
	.zero		1


	//----- nvinfo : EIATTR_NUM_MBARRIERS
	.align		4
.L_35:
        /*01cc*/ 	.byte	0x03, 0x38
        /*01ce*/ 	.short	0x0006


	//----- nvinfo : EIATTR_EXIT_INSTR_OFFSETS
	.align		4
        /*01d0*/ 	.byte	0x04, 0x1c
        /*01d2*/ 	.short	(.L_37 - .L_36)


	//   ....[0]....
.L_36:
        /*01d4*/ 	.word	0x000008a0


	//   ....[1]....
        /*01d8*/ 	.word	0x000010c0


	//   ....[2]....
        /*01dc*/ 	.word	0x0000b4a0


	//   ....[3]....
        /*01e0*/ 	.word	0x0000ba00


	//   ....[4]....
        /*01e4*/ 	.word	0x0000c9f0


	//----- nvinfo : EIATTR_MAX_THREADS
	.align		4
.L_37:
        /*01e8*/ 	.byte	0x04, 0x05
        /*01ea*/ 	.short	(.L_39 - .L_38)
.L_38:
        /*01ec*/ 	.word	0x00000180
        /*01f0*/ 	.word	0x00000001
        /*01f4*/ 	.word	0x00000001


	//----- nvinfo : EIATTR_CRS_STACK_SIZE
	.align		4
.L_39:
        /*01f8*/ 	.byte	0x04, 0x1e
        /*01fa*/ 	.short	(.L_41 - .L_40)
.L_40:
        /*01fc*/ 	.word	0x00000000


	//----- nvinfo : EIATTR_CBANK_PARAM_SIZE
	.align		4
.L_41:
        /*0200*/ 	.byte	0x03, 0x19
        /*0202*/ 	.short	0x0470


	//----- nvinfo : EIATTR_PARAM_CBANK
	.align		4
        /*0204*/ 	.byte	0x04, 0x0a
        /*0206*/ 	.short	(.L_43 - .L_42)
	.align		4
.L_42:
        /*0208*/ 	.word	index@(.nv.constant0._ZN7cutlass13device_kernelINS_4gemm6kernel13GemmUniversalIN4cute5tupleIJiiiiEEENS1_10collective13CollectiveMmaINS1_34MainloopSm90TmaGmmaWarpSpecializedILi2ENS5_IJNS4_1CILi1EEENSA_ILi2EEESB_EEENS1_35KernelTmaWarpSpecializedCooperativeEEENS5_IJNSA_ILi256EEENSA_ILi128EEESH_EEENS_6half_tENS5_IJlSB_lEEESJ_SK_NS4_8TiledMMAINS4_8MMA_AtomIJNS4_4SM904GMMA26MMA_64x128x16_F32F16F16_SSILNSO_5MajorE0ELSQ_0ELNSO_7ScaleInE1ELSR_1EEEEEENS4_6LayoutINS5_IJSC_SB_SB_EEENS5_IJSB_NSA_ILi0EEESW_EEEEENS5_IJNS4_10UnderscoreESZ_SZ_EEEEENS4_23SM90_TMA_LOAD_MULTICASTENS4_14ComposedLayoutINS4_7SwizzleILi3ELi4ELi3EEENS4_18smem_ptr_flag_bitsILi16EEENSU_INS5_IJNSA_ILi8EEENSA_ILi64EEEEEENS5_IJS19_SB_EEEEEEEvNS4_8identityENS4_13SM90_TMA_LOADES1D_vS1E_EENS_8epilogue10collective6detail29Sm90TmaWarpSpecializedAdapterINS1I_15DefaultEpilogueISJ_SK_SK_NS1H_6thread17LinearCombinationISJ_Li1EffLNS1M_9ScaleType4KindE0ELNS_15FloatRoundStyleE2ESJ_EENS1_15EpilogueDefaultEEEEEvvEEEEvNT_6ParamsE)
        /*020c*/ 	.short	0x0210
        /*020e*/ 	.short	0x0470


	//----- nvinfo : EIATTR_SW_WAR
	.align		4
.L_43:
        /*0210*/ 	.byte	0x04, 0x36
        /*0212*/ 	.short	(.L_45 - .L_44)
.L_44:
        /*0214*/ 	.word	0x00000008
.L_45:


//--------------------- .nv.callgraph             --------------------------
	.section	.nv.callgraph,"",@"SHT_CUDA_CALLGRAPH"
	.align	4
	.sectionentsize	8
	.align		4
        /*0000*/ 	.word	0x00000000
	.align		4
        /*0004*/ 	.word	0xffffffff
	.align		4
        /*0008*/ 	.word	index@(_ZN7cutlass13device_kernelINS_4gemm6kernel13GemmUniversalIN4cute5tupleIJiiiiEEENS1_10collective13CollectiveMmaINS1_34MainloopSm90TmaGmmaWarpSpecializedILi2ENS5_IJNS4_1CILi1EEENSA_ILi2EEESB_EEENS1_35KernelTmaWarpSpecializedCooperativeEEENS5_IJNSA_ILi256EEENSA_ILi128EEESH_EEENS_6half_tENS5_IJlSB_lEEESJ_SK_NS4_8TiledMMAINS4_8MMA_AtomIJNS4_4SM904GMMA26MMA_64x128x16_F32F16F16_SSILNSO_5MajorE0ELSQ_0ELNSO_7ScaleInE1ELSR_1EEEEEENS4_6LayoutINS5_IJSC_SB_SB_EEENS5_IJSB_NSA_ILi0EEESW_EEEEENS5_IJNS4_10UnderscoreESZ_SZ_EEEEENS4_23SM90_TMA_LOAD_MULTICASTENS4_14ComposedLayoutINS4_7SwizzleILi3ELi4ELi3EEENS4_18smem_ptr_flag_bitsILi16EEENSU_INS5_IJNSA_ILi8EEENSA_ILi64EEEEEENS5_IJS19_SB_EEEEEEEvNS4_8identityENS4_13SM90_TMA_LOADES1D_vS1E_EENS_8epilogue10collective6detail29Sm90TmaWarpSpecializedAdapterINS1I_15DefaultEpilogueISJ_SK_SK_NS1H_6thread17LinearCombinationISJ_Li1EffLNS1M_9ScaleType4KindE0ELNS_15FloatRoundStyleE2ESJ_EENS1_15EpilogueDefaultEEEEEvvEEEEvNT_6ParamsE)
	.align		4
        /*000c*/ 	.word	index@(__assertfail)
	.align		4
        /*0010*/ 	.word	0x00000000
	.align		4
        /*0014*/ 	.word	0xfffffffe
	.align		4
        /*0018*/ 	.word	0x00000000
	.align		4
        /*001c*/ 	.word	0xfffffffd
	.align		4
        /*0020*/ 	.word	0x00000000
	.align		4
        /*0024*/ 	.word	0xfffffffc


//--------------------- .nv.constant4             --------------------------
	.section	.nv.constant4,"a",@progbits
	.align	8
	.align		8
.nv.constant4:
        /*0000*/ 	.dword	__assertfail
	.align		8
        /*0008*/ 	.dword	__unnamed_1
	.align		8
        /*0010*/ 	.dword	_ZN40_INTERNAL_417a2a43_4_k_cu_815466f3_212584cuda3std3__45__cpo5beginE
	.align		8
        /*0018*/ 	.dword	_ZN40_INTERNAL_417a2a43_4_k_cu_815466f3_212584cuda3std3__45__cpo3endE
	.align		8
        /*0020*/ 	.dword	_ZN40_INTERNAL_417a2a43_4_k_cu_815466f3_212584cuda3std3__45__cpo6cbeginE
	.align		8
        /*0028*/ 	.dword	_ZN40_INTERNAL_417a2a43_4_k_cu_815466f3_212584cuda3std3__45__cpo4cendE
	.align		8
        /*0030*/ 	.dword	_ZN40_INTERNAL_417a2a43_4_k_cu_815466f3_212584cuda3std3__442_GLOBAL__N__417a2a43_4_k_cu_815466f3_212586ignoreE
	.align		8
        /*0038*/ 	.dword	_ZN40_INTERNAL_417a2a43_4_k_cu_815466f3_212584cuda3std3__419piecewise_constructE
	.align		8
        /*0040*/ 	.dword	_ZN40_INTERNAL_417a2a43_4_k_cu_815466f3_212584cuda3std3__48in_placeE
	.align		8
        /*0048*/ 	.dword	_ZN40_INTERNAL_417a2a43_4_k_cu_815466f3_212584cuda3std6ranges3__45__cpo4swapE
	.align		8
        /*0050*/ 	.dword	_ZN40_INTERNAL_417a2a43_4_k_cu_815466f3_212584cuda3std6ranges3__45__cpo9iter_moveE
	.align		8
        /*0058*/ 	.dword	_ZN40_INTERNAL_417a2a43_4_k_cu_815466f3_212584cute7productE
	.align		8
        /*0060*/ 	.dword	_ZN40_INTERNAL_417a2a43_4_k_cu_815466f3_212584cute1_E
	.align		8
        /*0068*/ 	.dword	$str$22
	.align		8
        /*0070*/ 	.dword	$str$23


//--------------------- .text._ZN7cutlass13device_kernelINS_4gemm6kernel13GemmUniversalIN4cute5tupleIJiiiiEEENS1_10collective13CollectiveMmaINS1_34MainloopSm90TmaGmmaWarpSpecializedILi2ENS5_IJNS4_1CILi1EEENSA_ILi2EEESB_EEENS1_35KernelTmaWarpSpecializedCooperativeEEENS5_IJNSA_ILi256EEENSA_ILi128EEESH_EEENS_6half_tENS5_IJlSB_lEEESJ_SK_NS4_8TiledMMAINS4_8MMA_AtomIJNS4_4SM904GMMA26MMA_64x128x16_F32F16F16_SSILNSO_5MajorE0ELSQ_0ELNSO_7ScaleInE1ELSR_1EEEEEENS4_6LayoutINS5_IJSC_SB_SB_EEENS5_IJSB_NSA_ILi0EEESW_EEEEENS5_IJNS4_10UnderscoreESZ_SZ_EEEEENS4_23SM90_TMA_LOAD_MULTICASTENS4_14ComposedLayoutINS4_7SwizzleILi3ELi4ELi3EEENS4_18smem_ptr_flag_bitsILi16EEENSU_INS5_IJNSA_ILi8EEENSA_ILi64EEEEEENS5_IJS19_SB_EEEEEEEvNS4_8identityENS4_13SM90_TMA_LOADES1D_vS1E_EENS_8epilogue10collective6detail29Sm90TmaWarpSpecializedAdapterINS1I_15DefaultEpilogueISJ_SK_SK_NS1H_6thread17LinearCombinationISJ_Li1EffLNS1M_9ScaleType4KindE0ELNS_15FloatRoundStyleE2ESJ_EENS1_15EpilogueDefaultEEEEEvvEEEEvNT_6ParamsE --------------------------
	.section	.text._ZN7cutlass13device_kernelINS_4gemm6kernel13GemmUniversalIN4cute5tupleIJiiiiEEENS1_10collective13CollectiveMmaINS1_34MainloopSm90TmaGmmaWarpSpecializedILi2ENS5_IJNS4_1CILi1EEENSA_ILi2EEESB_EEENS1_35KernelTmaWarpSpecializedCooperativeEEENS5_IJNSA_ILi256EEENSA_ILi128EEESH_EEENS_6half_tENS5_IJlSB_lEEESJ_SK_NS4_8TiledMMAINS4_8MMA_AtomIJNS4_4SM904GMMA26MMA_64x128x16_F32F16F16_SSILNSO_5MajorE0ELSQ_0ELNSO_7ScaleInE1ELSR_1EEEEEENS4_6LayoutINS5_IJSC_SB_SB_EEENS5_IJSB_NSA_ILi0EEESW_EEEEENS5_IJNS4_10UnderscoreESZ_SZ_EEEEENS4_23SM90_TMA_LOAD_MULTICASTENS4_14ComposedLayoutINS4_7SwizzleILi3ELi4ELi3EEENS4_18smem_ptr_flag_bitsILi16EEENSU_INS5_IJNSA_ILi8EEENSA_ILi64EEEEEENS5_IJS19_SB_EEEEEEEvNS4_8identityENS4_13SM90_TMA_LOADES1D_vS1E_EENS_8epilogue10collective6detail29Sm90TmaWarpSpecializedAdapterINS1I_15DefaultEpilogueISJ_SK_SK_NS1H_6thread17LinearCombinationISJ_Li1EffLNS1M_9ScaleType4KindE0ELNS_15FloatRoundStyleE2ESJ_EENS1_15EpilogueDefaultEEEEEvvEEEEvNT_6ParamsE,"ax",@progbits
	.align	128
.text._ZN7cutlass13device_kernelINS_4gemm6kernel13GemmUniversalIN4cute5tupleIJiiiiEEENS1_10collective13CollectiveMmaINS1_34MainloopSm90TmaGmmaWarpSpecializedILi2ENS5_IJNS4_1CILi1EEENSA_ILi2EEESB_EEENS1_35KernelTmaWarpSpecializedCooperativeEEENS5_IJNSA_ILi256EEENSA_ILi128EEESH_EEENS_6half_tENS5_IJlSB_lEEESJ_SK_NS4_8TiledMMAINS4_8MMA_AtomIJNS4_4SM904GMMA26MMA_64x128x16_F32F16F16_SSILNSO_5MajorE0ELSQ_0ELNSO_7ScaleInE1ELSR_1EEEEEENS4_6LayoutINS5_IJSC_SB_SB_EEENS5_IJSB_NSA_ILi0EEESW_EEEEENS5_IJNS4_10UnderscoreESZ_SZ_EEEEENS4_23SM90_TMA_LOAD_MULTICASTENS4_14ComposedLayoutINS4_7SwizzleILi3ELi4ELi3EEENS4_18smem_ptr_flag_bitsILi16EEENSU_INS5_IJNSA_ILi8EEENSA_ILi64EEEEEENS5_IJS19_SB_EEEEEEEvNS4_8identityENS4_13SM90_TMA_LOADES1D_vS1E_EENS_8epilogue10collective6detail29Sm90TmaWarpSpecializedAdapterINS1I_15DefaultEpilogueISJ_SK_SK_NS1H_6thread17LinearCombinationISJ_Li1EffLNS1M_9ScaleType4KindE0ELNS_15FloatRoundStyleE2ESJ_EENS1_15EpilogueDefaultEEEEEvvEEEEvNT_6ParamsE:
        .type           _ZN7cutlass13device_kernelINS_4gemm6kernel13GemmUniversalIN4cute5tupleIJiiiiEEENS1_10collective13CollectiveMmaINS1_34MainloopSm90TmaGmmaWarpSpecializedILi2ENS5_IJNS4_1CILi1EEENSA_ILi2EEESB_EEENS1_35KernelTmaWarpSpecializedCooperativeEEENS5_IJNSA_ILi256EEENSA_ILi128EEESH_EEENS_6half_tENS5_IJlSB_lEEESJ_SK_NS4_8TiledMMAINS4_8MMA_AtomIJNS4_4SM904GMMA26MMA_64x128x16_F32F16F16_SSILNSO_5MajorE0ELSQ_0ELNSO_7ScaleInE1ELSR_1EEEEEENS4_6LayoutINS5_IJSC_SB_SB_EEENS5_IJSB_NSA_ILi0EEESW_EEEEENS5_IJNS4_10UnderscoreESZ_SZ_EEEEENS4_23SM90_TMA_LOAD_MULTICASTENS4_14ComposedLayoutINS4_7SwizzleILi3ELi4ELi3EEENS4_18smem_ptr_flag_bitsILi16EEENSU_INS5_IJNSA_ILi8EEENSA_ILi64EEEEEENS5_IJS19_SB_EEEEEEEvNS4_8identityENS4_13SM90_TMA_LOADES1D_vS1E_EENS_8epilogue10collective6detail29Sm90TmaWarpSpecializedAdapterINS1I_15DefaultEpilogueISJ_SK_SK_NS1H_6thread17LinearCombinationISJ_Li1EffLNS1M_9ScaleType4KindE0ELNS_15FloatRoundStyleE2ESJ_EENS1_15EpilogueDefaultEEEEEvvEEEEvNT_6ParamsE,@function
        .size           _ZN7cutlass13device_kernelINS_4gemm6kernel13GemmUniversalIN4cute5tupleIJiiiiEEENS1_10collective13CollectiveMmaINS1_34MainloopSm90TmaGmmaWarpSpecializedILi2ENS5_IJNS4_1CILi1EEENSA_ILi2EEESB_EEENS1_35KernelTmaWarpSpecializedCooperativeEEENS5_IJNSA_ILi256EEENSA_ILi128EEESH_EEENS_6half_tENS5_IJlSB_lEEESJ_SK_NS4_8TiledMMAINS4_8MMA_AtomIJNS4_4SM904GMMA26MMA_64x128x16_F32F16F16_SSILNSO_5MajorE0ELSQ_0ELNSO_7ScaleInE1ELSR_1EEEEEENS4_6LayoutINS5_IJSC_SB_SB_EEENS5_IJSB_NSA_ILi0EEESW_EEEEENS5_IJNS4_10UnderscoreESZ_SZ_EEEEENS4_23SM90_TMA_LOAD_MULTICASTENS4_14ComposedLayoutINS4_7SwizzleILi3ELi4ELi3EEENS4_18smem_ptr_flag_bitsILi16EEENSU_INS5_IJNSA_ILi8EEENSA_ILi64EEEEEENS5_IJS19_SB_EEEEEEEvNS4_8identityENS4_13SM90_TMA_LOADES1D_vS1E_EENS_8epilogue10collective6detail29Sm90TmaWarpSpecializedAdapterINS1I_15DefaultEpilogueISJ_SK_SK_NS1H_6thread17LinearCombinationISJ_Li1EffLNS1M_9ScaleType4KindE0ELNS_15FloatRoundStyleE2ESJ_EENS1_15EpilogueDefaultEEEEEvvEEEEvNT_6ParamsE,(.L_x_319 - _ZN7cutlass13device_kernelINS_4gemm6kernel13GemmUniversalIN4cute5tupleIJiiiiEEENS1_10collective13CollectiveMmaINS1_34MainloopSm90TmaGmmaWarpSpecializedILi2ENS5_IJNS4_1CILi1EEENSA_ILi2EEESB_EEENS1_35KernelTmaWarpSpecializedCooperativeEEENS5_IJNSA_ILi256EEENSA_ILi128EEESH_EEENS_6half_tENS5_IJlSB_lEEESJ_SK_NS4_8TiledMMAINS4_8MMA_AtomIJNS4_4SM904GMMA26MMA_64x128x16_F32F16F16_SSILNSO_5MajorE0ELSQ_0ELNSO_7ScaleInE1ELSR_1EEEEEENS4_6LayoutINS5_IJSC_SB_SB_EEENS5_IJSB_NSA_ILi0EEESW_EEEEENS5_IJNS4_10UnderscoreESZ_SZ_EEEEENS4_23SM90_TMA_LOAD_MULTICASTENS4_14ComposedLayoutINS4_7SwizzleILi3ELi4ELi3EEENS4_18smem_ptr_flag_bitsILi16EEENSU_INS5_IJNSA_ILi8EEENSA_ILi64EEEEEENS5_IJS19_SB_EEEEEEEvNS4_8identityENS4_13SM90_TMA_LOADES1D_vS1E_EENS_8epilogue10collective6detail29Sm90TmaWarpSpecializedAdapterINS1I_15DefaultEpilogueISJ_SK_SK_NS1H_6thread17LinearCombinationISJ_Li1EffLNS1M_9ScaleType4KindE0ELNS_15FloatRoundStyleE2ESJ_EENS1_15EpilogueDefaultEEEEEvvEEEEvNT_6ParamsE)
        .other          _ZN7cutlass13device_kernelINS_4gemm6kernel13GemmUniversalIN4cute5tupleIJiiiiEEENS1_10collective13CollectiveMmaINS1_34MainloopSm90TmaGmmaWarpSpecializedILi2ENS5_IJNS4_1CILi1EEENSA_ILi2EEESB_EEENS1_35KernelTmaWarpSpecializedCooperativeEEENS5_IJNSA_ILi256EEENSA_ILi128EEESH_EEENS_6half_tENS5_IJlSB_lEEESJ_SK_NS4_8TiledMMAINS4_8MMA_AtomIJNS4_4SM904GMMA26MMA_64x128x16_F32F16F16_SSILNSO_5MajorE0ELSQ_0ELNSO_7ScaleInE1ELSR_1EEEEEENS4_6LayoutINS5_IJSC_SB_SB_EEENS5_IJSB_NSA_ILi0EEESW_EEEEENS5_IJNS4_10UnderscoreESZ_SZ_EEEEENS4_23SM90_TMA_LOAD_MULTICASTENS4_14ComposedLayoutINS4_7SwizzleILi3ELi4ELi3EEENS4_18smem_ptr_flag_bitsILi16EEENSU_INS5_IJNSA_ILi8EEENSA_ILi64EEEEEENS5_IJS19_SB_EEEEEEEvNS4_8identityENS4_13SM90_TMA_LOADES1D_vS1E_EENS_8epilogue10collective6detail29Sm90TmaWarpSpecializedAdapterINS1I_15DefaultEpilogueISJ_SK_SK_NS1H_6thread17LinearCombinationISJ_Li1EffLNS1M_9ScaleType4KindE0ELNS_15FloatRoundStyleE2ESJ_EENS1_15EpilogueDefaultEEEEEvvEEEEvNT_6ParamsE,@"STO_CUDA_ENTRY STV_DEFAULT"
_ZN7cutlass13device_kernelINS_4gemm6kernel13GemmUniversalIN4cute5tupleIJiiiiEEENS1_10collective13CollectiveMmaINS1_34MainloopSm90TmaGmmaWarpSpecializedILi2ENS5_IJNS4_1CILi1EEENSA_ILi2EEESB_EEENS1_35KernelTmaWarpSpecializedCooperativeEEENS5_IJNSA_ILi256EEENSA_ILi128EEESH_EEENS_6half_tENS5_IJlSB_lEEESJ_SK_NS4_8TiledMMAINS4_8MMA_AtomIJNS4_4SM904GMMA26MMA_64x128x16_F32F16F16_SSILNSO_5MajorE0ELSQ_0ELNSO_7ScaleInE1ELSR_1EEEEEENS4_6LayoutINS5_IJSC_SB_SB_EEENS5_IJSB_NSA_ILi0EEESW_EEEEENS5_IJNS4_10UnderscoreESZ_SZ_EEEEENS4_23SM90_TMA_LOAD_MULTICASTENS4_14ComposedLayoutINS4_7SwizzleILi3ELi4ELi3EEENS4_18smem_ptr_flag_bitsILi16EEENSU_INS5_IJNSA_ILi8EEENSA_ILi64EEEEEENS5_IJS19_SB_EEEEEEEvNS4_8identityENS4_13SM90_TMA_LOADES1D_vS1E_EENS_8epilogue10collective6detail29Sm90TmaWarpSpecializedAdapterINS1I_15DefaultEpilogueISJ_SK_SK_NS1H_6thread17LinearCombinationISJ_Li1EffLNS1M_9ScaleType4KindE0ELNS_15FloatRoundStyleE2ESJ_EENS1_15EpilogueDefaultEEEEEvvEEEEvNT_6ParamsE:
[----:B------:R-:W0:Y:S01]  /*0000*/  LDC R1, c[0x0][0x28] ;  /* 0x00000a00ff017b82 */ /* 0x000e220000000800 */
[----:B------:R-:W1:Y:S01]  /*0010*/  S2R R18, SR_TID.X ;  /* 0x0000000000127919 */ /* 0x000e620000002100 */
[----:B------:R-:W-:Y:S01]  /*0020*/  ELECT P0, URZ, PT ;  /* 0x00000000003f782f */ /* 0x000fe20003800000 */
[----:B------:R-:W-:Y:S01]  /*0030*/  BSSY B0, `(.L_x_0) ;  /* 0x000000f000007945 */ /* 0x000fe20003800000 */
[--C-:B-1----:R-:W-:Y:S02]  /*0040*/  SHF.R.U32.HI R0, RZ, 0x5, R18.reuse ;  /* 0x00000005ff007819 */ /* 0x102fe40000011612 */
[----:B------:R-:W-:-:S03]  /*0050*/  SHF.R.U32.HI R3, RZ, 0x7, R18 ;  /* 0x00000007ff037819 */ /* 0x000fc60000011612 */
[----:B------:R-:W1:Y:S04]  /*0060*/  SHFL.IDX PT, R2, R0, RZ, 0x1f ;  /* 0x00001fff00027589 */ /* 0x000e6800000e0000 */
[----:B------:R2:W3:Y:S01]  /*0070*/  SHFL.IDX PT, R5, R3, RZ, 0x1f ;  /* 0x00001fff03057589 */ /* 0x0004e200000e0000 */
[----:B-1----:R-:W-:-:S13]  /*0080*/  ISETP.NE.OR P0, PT, R2, RZ, !P0 ;  /* 0x000000ff0200720c */ /* 0x002fda0004705670 */
[----:B0-23--:R-:W-:Y:S05]  /*0090*/  @P0 BRA `(.L_x_1) ;  /* 0x0000000000200947 */ /* 0x00dfea0003800000 */
[----:B------:R-:W-:Y:S02]  /*00a0*/  ULDC.64 UR4, c[0x0][0x198] ;  /* 0x0000660000047ab9 */ /* 0x000fe40000000a00 */
[----:B------:R-:W-:Y:S02]  /*00b0*/  UIADD3 UR6, UP0, UR4, 0xf0, URZ ;  /* 0x000000f004067890 */ /* 0x000fe4000ff1e03f */
[----:B------:R-:W-:Y:S02]  /*00c0*/  UIADD3 UR4, UP1, UR4, 0x1f0, URZ ;  /* 0x000001f004047890 */ /* 0x000fe4000ff3e03f */
[----:B------:R-:W-:Y:S02]  /*00d0*/  UIADD3.X UR7, URZ, UR5, URZ, UP0, !UPT ;  /* 0x000000053f077290 */ /* 0x000fe400087fe43f */
[----:B------:R-:W-:-:S07]  /*00e0*/  UIADD3.X UR5, URZ, UR5, URZ, UP1, !UPT ;  /* 0x000000053f057290 */ /* 0x000fce0008ffe43f */
[----:B------:R0:W-:Y:S02]  /*00f0*/  UTMACCTL.PF [UR6] ;  /* 0x00000000060079b9 */ /* 0x0001e40008040000 */
[----:B------:R0:W-:Y:S02]  /*0100*/  UTMACCTL.PF [UR4] ;  /* 0x00000000040079b9 */ /* 0x0001e40008040000 */
[----:B0-----:R-:W-:Y:S01]  /*0110*/  NOP ;  /* 0x0000000000007918 */ /* 0x001fe20000000000 */
.L_x_1:
[----:B------:R-:W-:Y:S05]  /*0120*/  BSYNC B0 ;  /* 0x0000000000007941 */ /* 0x000fea0003800000 */
.L_x_0:
[----:B------:R-:W0:Y:S02]  /*0130*/  SHFL.IDX PT, R3, R0, RZ, 0x1f ;  /* 0x00001fff00037589 */ /* 0x000e2400000e0000 */
[----:B0-----:R-:W-:-:S13]  /*0140*/  ISETP.NE.AND P0, PT, R3, RZ, PT ;  /* 0x000000ff0300720c */ /* 0x001fda0003f05270 */
[----:B------:R-:W-:Y:S05]  /*0150*/  @P0 BRA `(.L_x_2) ;  /* 0x0000000000480947 */ /* 0x000fea0003800000 */
[----:B------:R-:W0:Y:S01]  /*0160*/  S2UR UR8, SR_CgaCtaId ;  /* 0x00000000000879c3 */ /* 0x000e220000008800 */
[----:B------:R-:W-:Y:S01]  /*0170*/  UMOV UR4, 0x400 ;  /* 0x0000040000047882 */ /* 0x000fe20000000000 */
[----:B------:R-:W-:Y:S01]  /*0180*/  UMOV UR5, 0x1 ;  /* 0x0000000100057882 */ /* 0x000fe20000000000 */
[----:B------:R-:W-:Y:S01]  /*0190*/  UMOV UR6, 0x4 ;  /* 0x0000000400067882 */ /* 0x000fe20000000000 */
[----:B------:R-:W-:Y:S01]  /*01a0*/  ELECT P0, URZ, PT ;  /* 0x00000000003f782f */ /* 0x000fe20003800000 */
[----:B------:R-:W-:-:S04]  /*01b0*/  UIADD3 UR6, -UR6, 0x100000, URZ ;  /* 0x0010000006067890 */ /* 0x000fc8000fffe13f */
[----:B------:R-:W-:Y:S02]  /*01c0*/  USHF.L.U32 UR7, UR6, 0xb, URZ ;  /* 0x0000000b06077899 */ /* 0x000fe4000800063f */
[----:B------:R-:W-:Y:S02]  /*01d0*/  USHF.L.U32 UR6, UR6, 0x1, URZ ;  /* 0x0000000106067899 */ /* 0x000fe4000800063f */
[----:B0-----:R-:W-:Y:S02]  /*01e0*/  ULEA UR8, UR8, UR4, 0x18 ;  /* 0x0000000408087291 */ /* 0x001fe4000f8ec03f */
[----:B------:R-:W-:-:S04]  /*01f0*/  UIADD3 UR4, -UR5, 0x100000, URZ ;  /* 0x0010000005047890 */ /* 0x000fc8000fffe13f */
[----:B------:R-:W-:Y:S02]  /*0200*/  USHF.L.U32 UR5, UR4, 0xb, URZ ;  /* 0x0000000b04057899 */ /* 0x000fe4000800063f */
[----:B------:R-:W-:Y:S01]  /*0210*/  USHF.L.U32 UR4, UR4, 0x1, URZ ;  /* 0x0000000104047899 */ /* 0x000fe2000800063f */
[----:B------:R-:W0:Y:S11]  /*0220*/  FENCE.VIEW.ASYNC.S ;  /* 0x00000000000073c6 */ /* 0x000e360000000000 */
[----:B0-----:R0:W1:Y:S01]  /*0230*/  SYNCS.EXCH.64 URZ, [UR8], UR4 ;  /* 0x00000004083f75b2 */ /* 0x0010620008000100 */
[----:B------:R0:W2:Y:S01]  /*0240*/  SYNCS.EXCH.64 URZ, [UR8+0x10], UR6 ;  /* 0x00001006083f75b2 */ /* 0x0000a20008000100 */
[----:B------:R0:W3:Y:S01]  /*0250*/  SYNCS.EXCH.64 URZ, [UR8+0x8], UR4 ;  /* 0x00000804083f75b2 */ /* 0x0000e20008000100 */
[----:B------:R0:W4:Y:S01]  /*0260*/  SYNCS.EXCH.64 URZ, [UR8+0x18], UR6 ;  /* 0x00001806083f75b2 */ /* 0x0001220008000100 */
[----:B------:R-:W-:Y:S01]  /*0270*/  NOP ;  /* 0x0000000000007918 */ /* 0x000fe20000000000 */
.L_x_2:
[----:B------:R-:W-:Y:S01]  /*0280*/  SHF.R.S32.HI R7, RZ, 0x1f, R18 ;  /* 0x0000001fff077819 */ /* 0x000fe20000011412 */
[----:B------:R-:W5:Y:S01]  /*0290*/  SHFL.IDX PT, R0, R0, RZ, 0x1f ;  /* 0x00001fff00007589 */ /* 0x000f6200000e0000 */
[----:B0-----:R-:W0:Y:S01]  /*02a0*/  S2UR UR8, SR_CTAID.X ;  /* 0x00000000000879c3 */ /* 0x001e220000002500 */
[----:B------:R-:W-:Y:S02]  /*02b0*/  ELECT P0, URZ, PT ;  /* 0x00000000003f782f */ /* 0x000fe40003800000 */
[----:B------:R-:W-:Y:S01]  /*02c0*/  LEA.HI R7, R7, R18, RZ, 0x7 ;  /* 0x0000001207077211 */ /* 0x000fe200078f38ff */
[----:B------:R-:W1:Y:S01]  /*02d0*/  S2R R4, SR_CTAID.Y ;  /* 0x0000000000047919 */ /* 0x000e620000002600 */
[----:B------:R-:W-:Y:S01]  /*02e0*/  ULDC UR4, c[0x0][0x154] ;  /* 0x0000550000047ab9 */ /* 0x000fe20000000800 */
[----:B------:R-:W-:Y:S01]  /*02f0*/  NOP ;  /* 0x0000000000007918 */ /* 0x000fe20000000000 */
[----:B------:R-:W-:Y:S01]  /*0300*/  LOP3.LUT R7, R7, 0xffffff80, RZ, 0xc0, !PT ;  /* 0xffffff8007077812 */ /* 0x000fe200078ec0ff */
[----:B------:R-:W-:Y:S01]  /*0310*/  NOP ;  /* 0x0000000000007918 */ /* 0x000fe20000000000 */
[----:B------:R-:W2:Y:S03]  /*0320*/  LDC R12, c[0x0][0x140] ;  /* 0x00005000ff0c7b82 */ /* 0x000ea60000000800 */
[----:B------:R-:W-:-:S05]  /*0330*/  IMAD.IADD R7, R18, 0x1, -R7 ;  /* 0x0000000112077824 */ /* 0x000fca00078e0a07 */
[----:B------:R-:W-:Y:S02]  /*0340*/  SHF.R.S32.HI R6, RZ, 0x1f, R7 ;  /* 0x0000001fff067819 */ /* 0x000fe40000011407 */
[----:B------:R-:W-:Y:S02]  /*0350*/  LOP3.LUT P2, RZ, R7, 0x7, RZ, 0xc0, !PT ;  /* 0x0000000707ff7812 */ /* 0x000fe4000784c0ff */
[----:B------:R-:W-:Y:S02]  /*0360*/  LEA.HI R6, R6, R7, RZ, 0x3 ;  /* 0x0000000706067211 */ /* 0x000fe400078f18ff */
[----:B-----5:R-:W-:Y:S02]  /*0370*/  ISETP.NE.OR P0, PT, R0, RZ, !P0 ;  /* 0x000000ff0000720c */ /* 0x020fe40004705670 */
[--C-:B------:R-:W-:Y:S02]  /*0380*/  SHF.R.S32.HI R0, RZ, 0x3, R6.reuse ;  /* 0x00000003ff007819 */ /* 0x100fe40000011406 */
[----:B------:R-:W-:-:S02]  /*0390*/  SHF.R.S32.HI R9, RZ, 0x1f, R6 ;  /* 0x0000001fff097819 */ /* 0x000fc40000011406 */
[----:B------:R-:W-:Y:S02]  /*03a0*/  SHF.R.S32.HI R6, RZ, 0x1f, R3 ;  /* 0x0000001fff067819 */ /* 0x000fe40000011403 */
[----:B------:R-:W-:Y:S02]  /*03b0*/  LEA.HI R9, R9, R0, RZ, 0x2 ;  /* 0x0000000009097211 */ /* 0x000fe400078f10ff */
[----:B------:R-:W-:Y:S02]  /*03c0*/  LEA.HI R6, R6, R3, RZ, 0x2 ;  /* 0x0000000306067211 */ /* 0x000fe400078f10ff */
[----:B-1----:R-:W-:Y:S01]  /*03d0*/  I2FP.F32.U32 R8, R4 ;  /* 0x0000000400087245 */ /* 0x002fe20000201000 */
[----:B------:R-:W-:Y:S01]  /*03e0*/  VOTEU.ALL UP0, P0 ;  /* 0x00000000003f7886 */ /* 0x000fe20000000000 */
[----:B------:R-:W-:Y:S01]  /*03f0*/  LOP3.LUT R6, R6, 0x3ffffffc, RZ, 0xc0, !PT ;  /* 0x3ffffffc06067812 */ /* 0x000fe200078ec0ff */
[----:B------:R-:W-:Y:S01]  /*0400*/  VOTEU.ALL UP1, P0 ;  /* 0x00000000003f7886 */ /* 0x000fe20000020000 */
[----:B------:R-:W-:Y:S01]  /*0410*/  LOP3.LUT R9, R9, 0xfffffffc, RZ, 0xc0, !PT ;  /* 0xfffffffc09097812 */ /* 0x000fe200078ec0ff */
[----:B------:R-:W-:Y:S01]  /*0420*/  FMUL R10, R8, UR4 ;  /* 0x00000004080a7c20 */ /* 0x000fe20008400000 */
[----:B------:R-:W1:Y:S01]  /*0430*/  @!UP0 S2UR UR7, SR_CgaCtaId ;  /* 0x00000000000789c3 */ /* 0x000e620000008800 */
[----:B------:R-:W-:Y:S01]  /*0440*/  IMAD.IADD R11, R3, 0x1, -R6 ;  /* 0x00000001030b7824 */ /* 0x000fe200078e0a06 */
[----:B0-----:R-:W-:Y:S01]  /*0450*/  I2FP.F32.U32 R6, UR8 ;  /* 0x0000000800067c45 */ /* 0x001fe20008201000 */
[----:B------:R-:W-:Y:S01]  /*0460*/  IMAD.IADD R0, R0, 0x1, -R9 ;  /* 0x0000000100007824 */ /* 0x000fe200078e0a09 */
[----:B------:R-:W-:Y:S01]  /*0470*/  ULDC UR4, c[0x0][0x150] ;  /* 0x0000540000047ab9 */ /* 0x000fe20000000800 */
[----:B------:R-:W0:Y:S01]  /*0480*/  F2I.U32.TRUNC.NTZ R10, R10 ;  /* 0x0000000a000a7305 */ /* 0x000e22000020f000 */
[----:B------:R-:W-:Y:S01]  /*0490*/  SHF.R.S32.HI R3, RZ, 0x1f, R2 ;  /* 0x0000001fff037819 */ /* 0x000fe20000011402 */
[----:B------:R-:W-:Y:S01]  /*04a0*/  FMUL R6, R6, UR4 ;  /* 0x0000000406067c20 */ /* 0x000fe20008400000 */
[----:B------:R-:W5:Y:S01]  /*04b0*/  LDC R9, c[0x0][0x148] ;  /* 0x00005200ff097b82 */ /* 0x000f620000000800 */
[----:B------:R-:W-:Y:S01]  /*04c0*/  IMAD R11, R11, 0x4, R0 ;  /* 0x000000040b0b7824 */ /* 0x000fe200078e0200 */
[----:B------:R-:W-:Y:S01]  /*04d0*/  LEA.HI R3, R3, R2, RZ, 0x2 ;  /* 0x0000000203037211 */ /* 0x000fe200078f10ff */
[----:B------:R-:W-:Y:S01]  /*04e0*/  UMOV UR4, 0x20 ;  /* 0x0000002000047882 */ /* 0x000fe20000000000 */
[----:B------:R-:W-:Y:S01]  /*04f0*/  @!UP0 UMOV UR6, 0x400 ;  /* 0x0000040000068882 */ /* 0x000fe20000000000 */
[----:B------:R-:W3:Y:S01]  /*0500*/  F2I.U32.TRUNC.NTZ R6, R6 ;  /* 0x0000000600067305 */ /* 0x000ee2000020f000 */
[----:B------:R-:W-:Y:S01]  /*0510*/  LOP3.LUT R3, R3, 0xfffffffc, RZ, 0xc0, !PT ;  /* 0xfffffffc03037812 */ /* 0x000fe200078ec0ff */
[----:B------:R-:W-:Y:S01]  /*0520*/  IMAD.SHL.U32 R22, R11, 0x4, RZ ;  /* 0x000000040b167824 */ /* 0x000fe200078e00ff */
[----:B------:R-:W4:Y:S01]  /*0530*/  LDC R8, c[0x0][0x144] ;  /* 0x00005100ff087b82 */ /* 0x000f220000000800 */
[----:B------:R-:W-:-:S04]  /*0540*/  @!UP0 UIADD3 UR4, -UR4, 0x100000, URZ ;  /* 0x0010000004048890 */ /* 0x000fc8000fffe13f */
[----:B------:R-:W-:Y:S02]  /*0550*/  @!UP0 USHF.L.U32 UR5, UR4, 0xb, URZ ;  /* 0x0000000b04058899 */ /* 0x000fe4000800063f */
[----:B------:R-:W-:Y:S01]  /*0560*/  @!UP0 USHF.L.U32 UR4, UR4, 0x1, URZ ;  /* 0x0000000104048899 */ /* 0x000fe2000800063f */
[----:B--2---:R-:W-:Y:S01]  /*0570*/  ISETP.EQ.U32.AND P3, PT, R12, 0x1, PT ;  /* 0x000000010c00780c */ /* 0x004fe20003f62070 */
[----:B------:R-:W-:Y:S01]  /*0580*/  IMAD.IADD R0, R2, 0x1, -R3 ;  /* 0x0000000102007824 */ /* 0x000fe200078e0a03 */
[----:B------:R-:W-:Y:S01]  /*0590*/  LOP3.LUT R22, R11, 0xc, R22, 0x78, !PT ;  /* 0x0000000c0b167812 */ /* 0x000fe200078e7816 */
[----:B0-----:R-:W-:Y:S01]  /*05a0*/  IMAD.MOV R14, RZ, RZ, -R10 ;  /* 0x000000ffff0e7224 */ /* 0x001fe200078e0a0a */
[----:B-1----:R-:W-:Y:S02]  /*05b0*/  @!UP0 ULEA UR6, UR7, UR6, 0x18 ;  /* 0x0000000607068291 */ /* 0x002fe4000f8ec03f */
[----:B------:R-:W-:Y:S01]  /*05c0*/  ISETP.NE.AND P1, PT, R0, 0x3, PT ;  /* 0x000000030000780c */ /* 0x000fe20003f25270 */
[----:B------:R-:W-:Y:S01]  /*05d0*/  VOTEU.ALL UP0, P0 ;  /* 0x00000000003f7886 */ /* 0x000fe20000000000 */
[----:B------:R-:W-:Y:S01]  /*05e0*/  ISETP.LT.U32.AND P0, PT, R22, 0x2, !P2 ;  /* 0x000000021600780c */ /* 0x000fe20005701070 */
[----:B---3--:R-:W-:Y:S01]  /*05f0*/  IMAD.MOV R3, RZ, RZ, -R6 ;  /* 0x000000ffff037224 */ /* 0x008fe200078e0a06 */
[----:B------:R-:W-:-:S02]  /*0600*/  ISETP.EQ.OR P1, PT, R0, RZ, !P1 ;  /* 0x000000ff0000720c */ /* 0x000fc40004f22670 */
[----:B------:R-:W-:Y:S01]  /*0610*/  ISETP.NE.AND P2, PT, R5, RZ, PT ;  /* 0x000000ff0500720c */ /* 0x000fe20003f45270 */
[----:B-----5:R-:W-:Y:S01]  /*0620*/  IMAD R7, R9, R14, R4 ;  /* 0x0000000e09077224 */ /* 0x020fe200078e0204 */
[----:B------:R-:W-:Y:S01]  /*0630*/  ISETP.EQ.AND P1, PT, R5, RZ, P1 ;  /* 0x000000ff0500720c */ /* 0x000fe20000f22270 */
[----:B------:R-:W0:Y:S02]  /*0640*/  FENCE.VIEW.ASYNC.S ;  /* 0x00000000000073c6 */ /* 0x000e240000000000 */
[----:B0-----:R0:W1:Y:S01]  /*0650*/  @!UP0 SYNCS.EXCH.64 URZ, [UR6+0x30], UR4 ;  /* 0x00003004063f85b2 */ /* 0x0010620008000100 */
[----:B------:R-:W-:Y:S02]  /*0660*/  ISETP.NE.AND P4, PT, R7, R22, PT ;  /* 0x000000160700720c */ /* 0x000fe40003f85270 */
[----:B------:R-:W-:Y:S01]  /*0670*/  SEL R19, RZ, 0x1, !P1 ;  /* 0x00000001ff137807 */ /* 0x000fe20004800000 */
[----:B----4-:R-:W-:Y:S01]  /*0680*/  IMAD R3, R8, R3, UR8 ;  /* 0x0000000808037e24 */ /* 0x010fe2000f8e0203 */
[----:B------:R-:W-:-:S04]  /*0690*/  IADD3 R8, R5, -0x1, RZ ;  /* 0xffffffff05087810 */ /* 0x000fc80007ffe0ff */
[----:B------:R-:W-:Y:S02]  /*06a0*/  ISETP.EQ.OR P4, PT, R3, RZ, !P4 ;  /* 0x000000ff0300720c */ /* 0x000fe40006782670 */
[----:B------:R-:W-:Y:S02]  /*06b0*/  ISETP.GE.U32.AND P5, PT, R8, 0x2, PT ;  /* 0x000000020800780c */ /* 0x000fe40003fa6070 */
[----:B------:R-:W-:Y:S02]  /*06c0*/  PLOP3.LUT P0, PT, P0, P4, PT, 0x80, 0x0 ;  /* 0x000000000000781c */ /* 0x000fe40000709070 */
[----:B------:R-:W-:Y:S01]  /*06d0*/  SEL R19, R19, 0x2, P5 ;  /* 0x0000000213137807 */ /* 0x000fe20002800000 */
[----:B------:R0:W2:Y:S01]  /*06e0*/  @!UP1 SYNCS.EXCH.64 URZ, [UR6+0x38], UR4 ;  /* 0x00003804063f95b2 */ /* 0x0000a20008000100 */
[----:B------:R-:W-:Y:S01]  /*06f0*/  P2R R156, PR, RZ, 0x1 ;  /* 0x00000001ff9c7803 */ /* 0x000fe20000000000 */
[----:B------:R-:W-:Y:S01]  /*0700*/  NOP ;  /* 0x0000000000007918 */ /* 0x000fe20000000000 */
[----:B------:R-:W-:Y:S07]  /*0710*/  @!P3 BRA `(.L_x_3) ;  /* 0x000000000008b947 */ /* 0x000fee0003800000 */
[----:B-12---:R-:W-:Y:S01]  /*0720*/  UCGABAR_ARV ;  /* 0x00000000000079c7 */ /* 0x006fe20008000000 */
[----:B------:R-:W-:Y:S05]  /*0730*/  BRA `(.L_x_4) ;  /* 0x0000000000047947 */ /* 0x000fea0003800000 */
.L_x_3:
[----:B-12---:R-:W-:Y:S01]  /*0740*/  NOP ;  /* 0x0000000000007918 */ /* 0x006fe20000000000 */
.L_x_4:
[----:B------:R-:W1:Y:S01]  /*0750*/  LDC R2, c[0x0][0x65c] ;  /* 0x00019700ff027b82 */ /* 0x000e620000000800 */
[----:B------:R-:W-:Y:S02]  /*0760*/  IMAD.U32 R6, RZ, RZ, UR8 ;  /* 0x00000008ff067e24 */ /* 0x000fe4000f8e00ff */
[----:B------:R-:W-:Y:S01]  /*0770*/  IMAD.MOV.U32 R7, RZ, RZ, RZ ;  /* 0x000000ffff077224 */ /* 0x000fe200078e00ff */
[----:B-1----:R-:W-:-:S04]  /*0780*/  ISETP.NE.AND P1, PT, R2, 0x1, PT ;  /* 0x000000010200780c */ /* 0x002fc80003f25270 */
[----:B------:R-:W-:-:S09]  /*0790*/  P2R R5, PR, RZ, 0x2 ;  /* 0x00000002ff057803 */ /* 0x000fd20000000000 */
[----:B------:R-:W1:Y:S01]  /*07a0*/  @P1 LDC R17, c[0x0][0x10] ;  /* 0x00000400ff111b82 */ /* 0x000e620000000800 */
[----:B------:R-:W-:Y:S02]  /*07b0*/  @P1 IMAD.MOV.U32 R5, RZ, RZ, RZ ;  /* 0x000000ffff051224 */ /* 0x000fe400078e00ff */
[----:B------:R-:W-:-:S05]  /*07c0*/  @P1 IMAD.MOV.U32 R13, RZ, RZ, RZ ;  /* 0x000000ffff0d1224 */ /* 0x000fca00078e00ff */
[----:B------:R-:W2:Y:S01]  /*07d0*/  @!P1 LDC R11, c[0x0][0xc] ;  /* 0x00000300ff0b9b82 */ /* 0x000ea20000000800 */
[----:B-1----:R-:W-:-:S04]  /*07e0*/  @P1 IMAD.WIDE.U32 R16, R17, UR8, R4 ;  /* 0x0000000811101c25 */ /* 0x002fc8000f8e0004 */
[----:B------:R-:W-:Y:S02]  /*07f0*/  @P1 IMAD.IADD R17, R17, 0x1, R13 ;  /* 0x0000000111111824 */ /* 0x000fe400078e020d */
[----:B--2---:R-:W-:-:S04]  /*0800*/  @!P1 IMAD.WIDE.U32 R6, R4, R11, R6 ;  /* 0x0000000b04069225 */ /* 0x004fc800078e0006 */
[----:B------:R-:W-:Y:S02]  /*0810*/  @!P1 IMAD.MOV.U32 R16, RZ, RZ, R6 ;  /* 0x000000ffff109224 */ /* 0x000fe400078e0006 */
[----:B------:R-:W-:Y:S01]  /*0820*/  @!P1 IMAD.MOV.U32 R17, RZ, RZ, R7 ;  /* 0x000000ffff119224 */ /* 0x000fe200078e0007 */
[----:B------:R-:W-:Y:S06]  /*0830*/  @!P3 BRA `(.L_x_5) ;  /* 0x00000000000cb947 */ /* 0x000fec0003800000 */
[----:B------:R-:W-:Y:S01]  /*0840*/  UCGABAR_WAIT ;  /* 0x0000000000007dc7 */ /* 0x000fe20008000000 */
[----:B------:R-:W-:Y:S01]  /*0850*/  CCTL.IVALL ;  /* 0x00000000ff00798f */ /* 0x000fe20002000000 */
[----:B------:R-:W-:Y:S05]  /*0860*/  BRA `(.L_x_6) ;  /* 0x0000000000047947 */ /* 0x000fea0003800000 */
.L_x_5:
[----:B------:R-:W-:Y:S06]  /*0870*/  BAR.SYNC.DEFER_BLOCKING 0x0 ;  /* 0x0000000000007b1d */ /* 0x000fec0000010000 */
.L_x_6:
[----:B------:R-:W-:Y:S05]  /*0880*/  @!P2 BRA `(.L_x_7) ;  /* 0x000000ac0008a947 */ /* 0x000fea0003800000 */
[----:B------:R-:W-:-:S13]  /*0890*/  ISETP.GT.U32.AND P0, PT, R8, 0x1, PT ;  /* 0x000000010800780c */ /* 0x000fda0003f04070 */
[----:B0-----:R-:W-:Y:S05]  /*08a0*/  @P0 EXIT ;  /* 0x000000000000094d */ /* 0x001fea0003800000 */
[----:B------:R-:W-:Y:S01]  /*08b0*/  ULDC.64 UR4, c[0x0][0x650] ;  /* 0x0001940000047ab9 */ /* 0x000fe20000000a00 */
[----:B------:R-:W-:Y:S01]  /*08c0*/  PRMT R0, RZ, 0x7610, R0 ;  /* 0x00007610ff007816 */ /* 0x000fe20000000000 */
[----:B------:R-:W-:Y:S01]  /*08d0*/  IMAD.MOV.U32 R153, RZ, RZ, -0x1 ;  /* 0xffffffffff997424 */ /* 0x000fe200078e00ff */
[----:B------:R-:W-:Y:S01]  /*08e0*/  ISETP.GE.U32.AND P0, PT, R16, UR4, PT ;  /* 0x0000000410007c0c */ /* 0x000fe2000bf06070 */
[----:B------:R-:W-:Y:S01]  /*08f0*/  IMAD.MOV.U32 R23, RZ, RZ, -0x1 ;  /* 0xffffffffff177424 */ /* 0x000fe200078e00ff */
[----:B------:R-:W-:Y:S02]  /*0900*/  MOV R152, 0xffffffff ;  /* 0xffffffff00987802 */ /* 0x000fe40000000f00 */
[----:B------:R-:W-:-:S13]  /*0910*/  ISETP.GE.U32.AND.EX P0, PT, R17, UR5, PT, P0 ;  /* 0x0000000511007c0c */ /* 0x000fda000bf06100 */
[----:B------:R-:W-:Y:S05]  /*0920*/  @P0 BRA `(.L_x_8) ;  /* 0x00000004002c0947 */ /* 0x000fea0003800000 */
[----:B------:R-:W0:Y:S01]  /*0930*/  LDC.64 R20, c[0x0][0x628] ;  /* 0x00018a00ff147b82 */ /* 0x000e220000000a00 */
[----:B------:R-:W-:Y:S02]  /*0940*/  IMAD.MOV.U32 R6, RZ, RZ, R16 ;  /* 0x000000ffff067224 */ /* 0x000fe400078e0010 */
[----:B------:R-:W-:-:S05]  /*0950*/  IMAD.MOV.U32 R7, RZ, RZ, R17 ;  /* 0x000000ffff077224 */ /* 0x000fca00078e0011 */
[----:B------:R-:W1:Y:S08]  /*0960*/  LDC R0, c[0x0][0x630] ;  /* 0x00018c00ff007b82 */ /* 0x000e700000000800 */
[----:B------:R-:W2:Y:S01]  /*0970*/  LDC.64 R24, c[0x0][0x620] ;  /* 0x00018800ff187b82 */ /* 0x000ea20000000a00 */
[----:B0-----:R-:W-:-:S04]  /*0980*/  ISETP.NE.U32.AND P0, PT, R20, RZ, PT ;  /* 0x000000ff1400720c */ /* 0x001fc80003f05070 */
[----:B------:R-:W-:-:S13]  /*0990*/  ISETP.NE.AND.EX P0, PT, R21, RZ, PT, P0 ;  /* 0x000000ff1500720c */ /* 0x000fda0003f05300 */
[----:B-12---:R-:W-:Y:S05]  /*09a0*/  @!P0 BRA `(.L_x_9) ;  /* 0x0000000000288947 */ /* 0x006fea0003800000 */
[----:B------:R-:W0:Y:S02]  /*09b0*/  LDC R13, c[0x0][0x634] ;  /* 0x00018d00ff0d7b82 */ /* 0x000e240000000800 */
[----:B0-----:R-:W-:-:S05]  /*09c0*/  IADD3 R13, P0, R16, R13, RZ ;  /* 0x0000000d100d7210 */ /* 0x001fca0007f1e0ff */
[----:B------:R-:W-:-:S04]  /*09d0*/  IMAD.X R15, RZ, RZ, R17, P0 ;  /* 0x000000ffff0f7224 */ /* 0x000fc800000e0611 */
[----:B------:R-:W-:-:S04]  /*09e0*/  IMAD.WIDE.U32 R6, R15, R20, RZ ;  /* 0x000000140f067225 */ /* 0x000fc800078e00ff */
[----:B------:R-:W-:-:S04]  /*09f0*/  IMAD.WIDE.U32 R10, P0, R13, R21, R6 ;  /* 0x000000150d0a7225 */ /* 0x000fc80007800006 */
[----:B------:R-:W-:-:S04]  /*0a00*/  IMAD.WIDE.U32 R6, R13, R20, RZ ;  /* 0x000000140d067225 */ /* 0x000fc800078e00ff */
[----:B------:R-:W-:Y:S01]  /*0a10*/  IMAD.X R13, RZ, RZ, RZ, P0 ;  /* 0x000000ffff0d7224 */ /* 0x000fe200000e06ff */
[----:B------:R-:W-:Y:S01]  /*0a20*/  IADD3 RZ, P0, R7, R10, RZ ;  /* 0x0000000a07ff7210 */ /* 0x000fe20007f1e0ff */
[----:B------:R-:W-:-:S04]  /*0a30*/  IMAD.MOV.U32 R12, RZ, RZ, R11 ;  /* 0x000000ffff0c7224 */ /* 0x000fc800078e000b */
[----:B------:R-:W-:-:S08]  /*0a40*/  IMAD.WIDE.U32.X R6, R15, R21, R12, P0 ;  /* 0x000000150f067225 */ /* 0x000fd000000e040c */
.L_x_9:
[----:B------:R-:W0:Y:S01]  /*0a50*/  LDC.64 R20, c[0x0][0x640] ;  /* 0x00019000ff147b82 */ /* 0x000e220000000a00 */
[--C-:B------:R-:W-:Y:S01]  /*0a60*/  SHF.R.U64 R27, R6, R0, R7.reuse ;  /* 0x00000000061b7219 */ /* 0x100fe20000001207 */
[----:B------:R-:W-:Y:S01]  /*0a70*/  IMAD R28, R9, R14, R4 ;  /* 0x0000000e091c7224 */ /* 0x000fe200078e0204 */
[----:B------:R-:W-:Y:S02]  /*0a80*/  SHF.R.U32.HI R0, RZ, R0, R7 ;  /* 0x00000000ff007219 */ /* 0x000fe40000011607 */
[----:B------:R-:W-:-:S03]  /*0a90*/  IADD3 R5, P0, RZ, -R27, RZ ;  /* 0x8000001bff057210 */ /* 0x000fc60007f1e0ff */
[----:B------:R-:W1:Y:S01]  /*0aa0*/  LDC R8, c[0x0][0x618] ;  /* 0x00018600ff087b82 */ /* 0x000e620000000800 */
[----:B------:R-:W-:-:S05]  /*0ab0*/  IADD3.X R7, RZ, ~R0, RZ, P0, !PT ;  /* 0x80000000ff077210 */ /* 0x000fca00007fe4ff */
[-C--:B------:R-:W-:Y:S02]  /*0ac0*/  IMAD R0, R7, R24.reuse, RZ ;  /* 0x0000001807007224 */ /* 0x080fe400078e02ff */
[----:B------:R-:W2:Y:S01]  /*0ad0*/  LDC R11, c[0x0][0x608] ;  /* 0x00018200ff0b7b82 */ /* 0x000ea20000000800 */
[----:B------:R-:W-:-:S04]  /*0ae0*/  IMAD.WIDE.U32 R6, R5, R24, R16 ;  /* 0x0000001805067225 */ /* 0x000fc800078e0010 */
[----:B------:R-:W-:Y:S02]  /*0af0*/  IMAD R5, R5, R25, R0 ;  /* 0x0000001905057224 */ /* 0x000fe400078e0200 */
[----:B------:R-:W-:Y:S01]  /*0b00*/  IMAD.MOV.U32 R25, RZ, RZ, 0x1 ;  /* 0x00000001ff197424 */ /* 0x000fe200078e00ff */
[----:B------:R-:W3:Y:S01]  /*0b10*/  LDC R12, c[0x0][0x658] ;  /* 0x00019600ff0c7b82 */ /* 0x000ee20000000800 */
[----:B0-----:R-:W-:Y:S01]  /*0b20*/  ISETP.NE.U32.AND P0, PT, R20, RZ, PT ;  /* 0x000000ff1400720c */ /* 0x001fe20003f05070 */
[----:B------:R-:W-:Y:S02]  /*0b30*/  IMAD.IADD R5, R7, 0x1, R5 ;  /* 0x0000000107057824 */ /* 0x000fe400078e0205 */
[----:B------:R-:W-:Y:S01]  /*0b40*/  IMAD.MOV.U32 R7, RZ, RZ, -0x1 ;  /* 0xffffffffff077424 */ /* 0x000fe200078e00ff */
[----:B------:R-:W-:-:S03]  /*0b50*/  ISETP.NE.AND.EX P0, PT, R21, RZ, PT, P0 ;  /* 0x000000ff1500720c */ /* 0x000fc60003f05300 */
[----:B------:R-:W0:Y:S01]  /*0b60*/  LDC R15, c[0x0][0x600] ;  /* 0x00018000ff0f7b82 */ /* 0x000e220000000800 */
[-CC-:B-1----:R-:W-:Y:S02]  /*0b70*/  SHF.R.U64 R13, R6, R8.reuse, R5.reuse ;  /* 0x00000008060d7219 */ /* 0x182fe40000001205 */
[----:B------:R-:W-:-:S05]  /*0b80*/  SHF.R.U32.HI R0, RZ, R8, R5 ;  /* 0x00000008ff007219 */ /* 0x000fca0000011605 */
[----:B------:R-:W1:Y:S01]  /*0b90*/  LDC R23, c[0x0][0x648] ;  /* 0x00019200ff177b82 */ /* 0x000e620000000800 */
[-CC-:B--2---:R-:W-:Y:S02]  /*0ba0*/  SHF.R.U64 R29, R13, R11.reuse, R0.reuse ;  /* 0x0000000b0d1d7219 */ /* 0x184fe40000001200 */
[----:B------:R-:W-:-:S05]  /*0bb0*/  SHF.R.U32.HI R5, RZ, R11, R0 ;  /* 0x0000000bff057219 */ /* 0x000fca0000011600 */
[----:B------:R-:W2:Y:S01]  /*0bc0*/  LDC R24, c[0x0][0x638] ;  /* 0x00018e00ff187b82 */ /* 0x000ea20000000800 */
[-CC-:B---3--:R-:W-:Y:S02]  /*0bd0*/  SHF.R.U64 R14, R29, R12.reuse, R5.reuse ;  /* 0x0000000c1d0e7219 */ /* 0x188fe40000001205 */
[-C--:B------:R-:W-:Y:S02]  /*0be0*/  SHF.L.U32 R0, R7, R12.reuse, RZ ;  /* 0x0000000c07007219 */ /* 0x080fe400000006ff */
[----:B------:R-:W-:Y:S01]  /*0bf0*/  SHF.R.U32.HI R5, RZ, R12, R5 ;  /* 0x0000000cff057219 */ /* 0x000fe20000011605 */
[----:B------:R-:W-:Y:S01]  /*0c00*/  IMAD.MOV.U32 R4, RZ, RZ, R14 ;  /* 0x000000ffff047224 */ /* 0x000fe200078e000e */
[----:B------:R-:W-:Y:S01]  /*0c10*/  LOP3.LUT R10, RZ, R0, RZ, 0x33, !PT ;  /* 0x00000000ff0a7212 */ /* 0x000fe200078e33ff */
[----:B------:R-:W3:Y:S01]  /*0c20*/  LDC R26, c[0x0][0x610] ;  /* 0x00018400ff1a7b82 */ /* 0x000ee20000000800 */
[----:B------:R-:W-:Y:S05]  /*0c30*/  @!P0 BRA `(.L_x_10) ;  /* 0x0000000000288947 */ /* 0x000fea0003800000 */
[----:B------:R-:W4:Y:S02]  /*0c40*/  LDC R9, c[0x0][0x64c] ;  /* 0x00019300ff097b82 */ /* 0x000f240000000800 */
[----:B----4-:R-:W-:-:S05]  /*0c50*/  IADD3 R9, P0, R14, R9, RZ ;  /* 0x000000090e097210 */ /* 0x010fca0007f1e0ff */
        /* <DEDUP_REMOVED lines=8> */
.L_x_10:
[----:B-1----:R-:W-:Y:S01]  /*0ce0*/  SHF.R.U64 R4, R4, R23, R5 ;  /* 0x0000001704047219 */ /* 0x002fe20000001205 */
[----:B------:R-:W-:Y:S01]  /*0cf0*/  IMAD.MOV.U32 R23, RZ, RZ, R27 ;  /* 0x000000ffff177224 */ /* 0x000fe200078e001b */
[----:B------:R-:W-:Y:S02]  /*0d00*/  SHF.L.U32 R0, R25, R12, RZ ;  /* 0x0000000c19007219 */ /* 0x000fe400000006ff */
[----:B------:R-:W-:Y:S01]  /*0d10*/  LOP3.LUT R5, R29, R10, RZ, 0xc0, !PT ;  /* 0x0000000a1d057212 */ /* 0x000fe200078ec0ff */
[----:B------:R-:W-:Y:S01]  /*0d20*/  IMAD.MOV R7, RZ, RZ, -R4 ;  /* 0x000000ffff077224 */ /* 0x000fe200078e0a04 */
[----:B0-----:R-:W-:Y:S02]  /*0d30*/  IADD3 R6, R15, -0x1, RZ ;  /* 0xffffffff0f067810 */ /* 0x001fe40007ffe0ff */
[----:B------:R-:W-:Y:S01]  /*0d40*/  SEL R3, R3, R28, !P1 ;  /* 0x0000001c03037207 */ /* 0x000fe20004800000 */
[----:B------:R-:W-:Y:S01]  /*0d50*/  IMAD R4, R0, R4, R5 ;  /* 0x0000000400047224 */ /* 0x000fe200078e0205 */
[----:B------:R-:W-:Y:S01]  /*0d60*/  LOP3.LUT R6, R13, R6, RZ, 0xc0, !PT ;  /* 0x000000060d067212 */ /* 0x000fe200078ec0ff */
[----:B--2---:R-:W-:-:S02]  /*0d70*/  IMAD R0, R7, R24, R14 ;  /* 0x0000001807007224 */ /* 0x004fc400078e020e */
[----:B---3--:R-:W-:Y:S02]  /*0d80*/  IMAD R3, R4, R26, R3 ;  /* 0x0000001a04037224 */ /* 0x008fe400078e0203 */
[----:B------:R-:W-:Y:S02]  /*0d90*/  IMAD R152, R0, R15, R6 ;  /* 0x0000000f00987224 */ /* 0x000fe400078e0206 */
[----:B------:R-:W-:-:S03]  /*0da0*/  IMAD.MOV.U32 R4, RZ, RZ, 0x1 ;  /* 0x00000001ff047424 */ /* 0x000fc600078e00ff */
[----:B------:R-:W-:Y:S02]  /*0db0*/  SEL R153, R152, R3, !P1 ;  /* 0x0000000398997207 */ /* 0x000fe40004800000 */
[----:B------:R-:W-:Y:S02]  /*0dc0*/  PRMT R0, R4, 0x7610, R0 ;  /* 0x0000761004007816 */ /* 0x000fe40000000000 */
[----:B------:R-:W-:-:S07]  /*0dd0*/  SEL R152, R3, R152, !P1 ;  /* 0x0000009803987207 */ /* 0x000fce0004800000 */
.L_x_8:
[----:B------:R-:W-:-:S08]  /*0de0*/  NOP ;  /* 0x0000000000007918 */ /* 0x000fd00000000000 */
[----:B------:R-:W0:Y:S02]  /*0df0*/  USETMAXREG.TRY_ALLOC.CTAPOOL UP0, 0xe8 ;  /* 0x000000e8000079c8 */ /* 0x000e240008000600 */
[----:B0-----:R-:W-:-:S13]  /*0e00*/  PLOP3.LUT P0, PT, PT, PT, UP0, 0x80, 0x0 ;  /* 0x000000000000781c */ /* 0x001fda0003f0f008 */
[----:B------:R-:W-:Y:S05]  /*0e10*/  @!P0 BRA `(.L_x_8) ;  /* 0xfffffffc00f08947 */ /* 0x000fea000383ffff */
[----:B------:R-:W-:Y:S01]  /*0e20*/  ULDC.64 UR4, c[0x0][0x598] ;  /* 0x0001660000047ab9 */ /* 0x000fe20000000a00 */
[----:B------:R-:W-:Y:S01]  /*0e30*/  ULDC.64 UR36, c[0x0][0x208] ;  /* 0x0000820000247ab9 */ /* 0x000fe20000000a00 */
[----:B------:R-:W-:-:S04]  /*0e40*/  ISETP.NE.U32.AND P0, PT, RZ, UR4, PT ;  /* 0x00000004ff007c0c */ /* 0x000fc8000bf05070 */
[----:B------:R-:W-:-:S13]  /*0e50*/  ISETP.NE.AND.EX P0, PT, RZ, UR5, PT, P0 ;  /* 0x00000005ff007c0c */ /* 0x000fda000bf05300 */
[----:B------:R-:W-:Y:S05]  /*0e60*/  @!P0 BRA `(.L_x_11) ;  /* 0x00000000001c8947 */ /* 0x000fea0003800000 */
[----:B------:R-:W0:Y:S02]  /*0e70*/  LDC.64 R4, c[0x0][0x598] ;  /* 0x00016600ff047b82 */ /* 0x000e240000000a00 */
[----:B0-----:R-:W2:Y:S02]  /*0e80*/  LDG.E.64 R4, desc[UR36][R4.64] ;  /* 0x0000002404047981 */ /* 0x001ea4000c1e1b00 */
[----:B--2---:R-:W-:-:S04]  /*0e90*/  ISETP.NE.U32.AND P0, PT, R4, RZ, PT ;  /* 0x000000ff0400720c */ /* 0x004fc80003f05070 */
[----:B------:R-:W-:-:S13]  /*0ea0*/  ISETP.NE.AND.EX P0, PT, R5, RZ, PT, P0 ;  /* 0x000000ff0500720c */ /* 0x000fda0003f05300 */
[----:B------:R-:W-:Y:S05]  /*0eb0*/  @!P0 BRA `(.L_x_11) ;  /* 0x0000000000088947 */ /* 0x000fea0003800000 */
[----:B------:R0:W5:Y:S01]  /*0ec0*/  LD.E R154, desc[UR36][R4.64] ;  /* 0x00000024049a7980 */ /* 0x000162000c101900 */
[----:B------:R-:W-:Y:S05]  /*0ed0*/  BRA `(.L_x_12) ;  /* 0x0000000000247947 */ /* 0x000fea0003800000 */
.L_x_11:
[----:B------:R-:W-:Y:S02]  /*0ee0*/  ULDC.64 UR4, c[0x0][0x588] ;  /* 0x0001620000047ab9 */ /* 0x000fe40000000a00 */
[----:B------:R-:W-:-:S04]  /*0ef0*/  ISETP.NE.U32.AND P0, PT, RZ, UR4, PT ;  /* 0x00000004ff007c0c */ /* 0x000fc8000bf05070 */
[----:B------:R-:W-:-:S13]  /*0f00*/  ISETP.NE.AND.EX P0, PT, RZ, UR5, PT, P0 ;  /* 0x00000005ff007c0c */ /* 0x000fda000bf05300 */
[----:B------:R-:W-:Y:S05]  /*0f10*/  @!P0 BRA `(.L_x_13) ;  /* 0x00000000000c8947 */ /* 0x000fea0003800000 */
[----:B------:R-:W0:Y:S02]  /*0f20*/  LDC.64 R154, c[0x0][0x588] ;  /* 0x00016200ff9a7b82 */ /* 0x000e240000000a00 */
[----:B0-----:R1:W5:Y:S01]  /*0f30*/  LDG.E R154, desc[UR36][R154.64] ;  /* 0x000000249a9a7981 */ /* 0x001362000c1e1900 */
[----:B------:R-:W-:Y:S05]  /*0f40*/  BRA `(.L_x_12) ;  /* 0x0000000000087947 */ /* 0x000fea0003800000 */
.L_x_13:
[----:B------:R-:W-:Y:S02]  /*0f50*/  ULDC UR4, c[0x0][0x580] ;  /* 0x0001600000047ab9 */ /* 0x000fe40000000800 */
[----:B------:R-:W-:-:S07]  /*0f60*/  IMAD.U32 R154, RZ, RZ, UR4 ;  /* 0x00000004ff9a7e24 */ /* 0x000fce000f8e00ff */
.L_x_12:
[----:B------:R-:W-:Y:S02]  /*0f70*/  ULDC.64 UR4, c[0x0][0x5a0] ;  /* 0x0001680000047ab9 */ /* 0x000fe40000000a00 */
[----:B------:R-:W-:-:S04]  /*0f80*/  ISETP.NE.U32.AND P0, PT, RZ, UR4, PT ;  /* 0x00000004ff007c0c */ /* 0x000fc8000bf05070 */
[----:B------:R-:W-:-:S13]  /*0f90*/  ISETP.NE.AND.EX P0, PT, RZ, UR5, PT, P0 ;  /* 0x00000005ff007c0c */ /* 0x000fda000bf05300 */
[----:B------:R-:W-:Y:S05]  /*0fa0*/  @!P0 BRA `(.L_x_14) ;  /* 0x00000000001c8947 */ /* 0x000fea0003800000 */
[----:B0-----:R-:W0:Y:S02]  /*0fb0*/  LDC.64 R4, c[0x0][0x5a0] ;  /* 0x00016800ff047b82 */ /* 0x001e240000000a00 */
[----:B0-----:R-:W2:Y:S02]  /*0fc0*/  LDG.E.64 R4, desc[UR36][R4.64] ;  /* 0x0000002404047981 */ /* 0x001ea4000c1e1b00 */
[----:B--2---:R-:W-:-:S04]  /*0fd0*/  ISETP.NE.U32.AND P0, PT, R4, RZ, PT ;  /* 0x000000ff0400720c */ /* 0x004fc80003f05070 */
[----:B------:R-:W-:-:S13]  /*0fe0*/  ISETP.NE.AND.EX P0, PT, R5, RZ, PT, P0 ;  /* 0x000000ff0500720c */ /* 0x000fda0003f05300 */
[----:B------:R-:W-:Y:S05]  /*0ff0*/  @!P0 BRA `(.L_x_14) ;  /* 0x0000000000088947 */ /* 0x000fea0003800000 */
[----:B-1----:R0:W5:Y:S01]  /*1000*/  LD.E R155, desc[UR36][R4.64] ;  /* 0x00000024049b7980 */ /* 0x002162000c101900 */
[----:B------:R-:W-:Y:S05]  /*1010*/  BRA `(.L_x_15) ;  /* 0x0000000000247947 */ /* 0x000fea0003800000 */
.L_x_14:
[----:B------:R-:W-:Y:S02]  /*1020*/  ULDC.64 UR4, c[0x0][0x590] ;  /* 0x0001640000047ab9 */ /* 0x000fe40000000a00 */
[----:B------:R-:W-:-:S04]  /*1030*/  ISETP.NE.U32.AND P0, PT, RZ, UR4, PT ;  /* 0x00000004ff007c0c */ /* 0x000fc8000bf05070 */
[----:B------:R-:W-:-:S13]  /*1040*/  ISETP.NE.AND.EX P0, PT, RZ, UR5, PT, P0 ;  /* 0x00000005ff007c0c */ /* 0x000fda000bf05300 */
[----:B------:R-:W-:Y:S05]  /*1050*/  @!P0 BRA `(.L_x_16) ;  /* 0x00000000000c8947 */ /* 0x000fea0003800000 */
[----:B0-----:R-:W1:Y:S02]  /*1060*/  LDC.64 R4, c[0x0][0x590] ;  /* 0x00016400ff047b82 */ /* 0x001e640000000a00 */
[----:B-1----:R1:W5:Y:S01]  /*1070*/  LDG.E R155, desc[UR36][R4.64] ;  /* 0x00000024049b7981 */ /* 0x002362000c1e1900 */
[----:B------:R-:W-:Y:S05]  /*1080*/  BRA `(.L_x_15) ;  /* 0x0000000000087947 */ /* 0x000fea0003800000 */
.L_x_16:
[----:B------:R-:W-:Y:S02]  /*1090*/  ULDC UR4, c[0x0][0x584] ;  /* 0x0001610000047ab9 */ /* 0x000fe40000000800 */
[----:B-1----:R-:W-:-:S07]  /*10a0*/  IMAD.U32 R155, RZ, RZ, UR4 ;  /* 0x00000004ff9b7e24 */ /* 0x002fce000f8e00ff */
.L_x_15:
[----:B------:R-:W-:-:S13]  /*10b0*/  LOP3.LUT P0, RZ, R0, 0xff, RZ, 0xc0, !PT ;  /* 0x000000ff00ff7812 */ /* 0x000fda000780c0ff */
[----:B------:R-:W-:Y:S05]  /*10c0*/  @!P0 EXIT ;  /* 0x000000000000894d */ /* 0x000fea0003800000 */
[----:B------:R-:W-:Y:S01]  /*10d0*/  ULDC UR4, c[0x0][0x28c] ;  /* 0x0000a30000047ab9 */ /* 0x000fe20000000800 */
[----:B------:R-:W-:Y:S01]  /*10e0*/  LOP3.LUT R164, R19, 0x1, RZ, 0xfc, !PT ;  /* 0x0000000113a47812 */ /* 0x000fe200078efcff */
[----:B------:R-:W-:Y:S01]  /*10f0*/  UIADD3 UR4, UR4, 0x7f, URZ ;  /* 0x0000007f04047890 */ /* 0x000fe2000fffe03f */
[----:B------:R-:W-:Y:S01]  /*1100*/  UMOV UR38, URZ ;  /* 0x0000003f00267c82 */ /* 0x000fe20008000000 */
[----:B------:R-:W-:Y:S02]  /*1110*/  UMOV UR39, URZ ;  /* 0x0000003f00277c82 */ /* 0x000fe40008000000 */
[----:B------:R-:W-:-:S04]  /*1120*/  USHF.R.S32.HI UR5, URZ, 0x1f, UR4 ;  /* 0x0000001f3f057899 */ /* 0x000fc80008011404 */
[----:B------:R-:W-:-:S04]  /*1130*/  ULEA.HI UR5, UR5, UR4, URZ, 0x7 ;  /* 0x0000000405057291 */ /* 0x000fc8000f8f383f */
[----:B------:R-:W-:-:S12]  /*1140*/  USHF.R.S32.HI UR40, URZ, 0x7, UR5 ;  /* 0x000000073f287899 */ /* 0x000fd80008011405 */
.L_x_288:
[----:B------:R-:W-:Y:S01]  /*1150*/  LOP3.LUT R0, R18, 0x80, RZ, 0xc0, !PT ;  /* 0x0000008012007812 */ /* 0x000fe200078ec0ff */
[----:B--2---:R-:W2:Y:S01]  /*1160*/  S2UR UR7, SR_CgaCtaId ;  /* 0x00000000000779c3 */ /* 0x004ea20000008800 */
[----:B------:R-:W-:Y:S02]  /*1170*/  UMOV UR6, 0x400 ;  /* 0x0000040000067882 */ /* 0x000fe40000000000 */
[----:B------:R-:W-:-:S06]  /*1180*/  SHF.R.U32.HI R0, RZ, 0x7, R0 ;  /* 0x00000007ff007819 */ /* 0x000fcc0000011600 */
[----:B---3--:R-:W3:Y:S01]  /*1190*/  SHFL.IDX PT, R0, R0, RZ, 0x1f ;  /* 0x00001fff00007589 */ /* 0x008ee200000e0000 */
[----:B--2---:R-:W-:Y:S01]  /*11a0*/  ULEA UR6, UR7, UR6, 0x18 ;  /* 0x0000000607067291 */ /* 0x004fe2000f8ec03f */
[----:B---3--:R-:W-:-:S13]  /*11b0*/  R2UR UR4, R0 ;  /* 0x00000000000472ca */ /* 0x008fda00000e0000 */
[----:B------:R-:W-:-:S04]  /*11c0*/  ULEA.HI UR5, UR4, UR4, URZ, 0x1 ;  /* 0x0000000404057291 */ /* 0x000fc8000f8f083f */
[----:B------:R-:W-:-:S04]  /*11d0*/  ULOP3.LUT UR5, UR5, 0x7fffe, URZ, 0xc0, !UPT ;  /* 0x0007fffe05057892 */ /* 0x000fc8000f8ec03f */
[----:B------:R-:W-:-:S03]  /*11e0*/  UIADD3 UR5, UR4, -UR5, URZ ;  /* 0x8000000504057290 */ /* 0x000fc6000fffe03f */
[----:B------:R-:W-:Y:S01]  /*11f0*/  ULDC UR4, c[0x0][0x28c] ;  /* 0x0000a30000047ab9 */ /* 0x000fe20000000800 */
[----:B------:R-:W-:Y:S01]  /*1200*/  ULEA UR5, UR5, UR6, 0xd ;  /* 0x0000000605057291 */ /* 0x000fe2000f8e683f */
[----:B------:R-:W-:-:S03]  /*1210*/  ISETP.LT.AND P0, PT, RZ, UR4, PT ;  /* 0x00000004ff007c0c */ /* 0x000fc6000bf01270 */
[----:B------:R-:W-:-:S04]  /*1220*/  UIADD3 UR5, UR5, 0x100, URZ ;  /* 0x0000010005057890 */ /* 0x000fc8000fffe03f */
[----:B------:R-:W-:-:S04]  /*1230*/  USHF.R.U32.HI UR5, URZ, 0x4, UR5 ;  /* 0x000000043f057899 */ /* 0x000fc80008011605 */
[----:B------:R-:W-:Y:S02]  /*1240*/  ULOP3.LUT UR41, UR5, 0x3fff, URZ, 0xc0, !UPT ;  /* 0x00003fff05297892 */ /* 0x000fe4000f8ec03f */
[----:B-1--45:R-:W-:Y:S10]  /*1250*/  @P0 BRA `(.L_x_17) ;  /* 0x0000000000400947 */ /* 0x032ff40003800000 */
[----:B------:R-:W-:Y:S01]  /*1260*/  MOV R0, 0x0 ;  /* 0x0000000000007802 */ /* 0x000fe20000000f00 */
[----:B------:R-:W-:Y:S01]  /*1270*/  ULDC.64 UR4, c[0x4][0x68] ;  /* 0x01001a0000047ab9 */ /* 0x000fe20000000a00 */
[----:B------:R-:W-:Y:S01]  /*1280*/  ULDC.64 UR6, c[0x4][0x8] ;  /* 0x0100020000067ab9 */ /* 0x000fe20000000a00 */
[----:B01----:R-:W-:Y:S01]  /*1290*/  IMAD.U32 R4, RZ, RZ, UR4 ;  /* 0x00000004ff047e24 */ /* 0x003fe2000f8e00ff */
[----:B------:R0:W1:Y:S01]  /*12a0*/  LDC.64 R14, c[0x4][R0] ;  /* 0x01000000000e7b82 */ /* 0x0000620000000a00 */
[----:B------:R-:W-:Y:S01]  /*12b0*/  IMAD.U32 R5, RZ, RZ, UR5 ;  /* 0x00000005ff057e24 */ /* 0x000fe2000f8e00ff */
[----:B------:R-:W-:Y:S01]  /*12c0*/  ULDC.64 UR4, c[0x4][0x70] ;  /* 0x01001c0000047ab9 */ /* 0x000fe20000000a00 */
[----:B------:R-:W-:Y:S01]  /*12d0*/  IMAD.U32 R10, RZ, RZ, UR6 ;  /* 0x00000006ff0a7e24 */ /* 0x000fe2000f8e00ff */
[----:B------:R-:W-:Y:S01]  /*12e0*/  MOV R6, UR4 ;  /* 0x0000000400067c02 */ /* 0x000fe20008000f00 */
[----:B------:R-:W-:Y:S02]  /*12f0*/  IMAD.U32 R7, RZ, RZ, UR5 ;  /* 0x00000005ff077e24 */ /* 0x000fe4000f8e00ff */
[----:B------:R-:W-:-:S02]  /*1300*/  IMAD.U32 R11, RZ, RZ, UR7 ;  /* 0x00000007ff0b7e24 */ /* 0x000fc4000f8e00ff */
[----:B------:R-:W-:Y:S02]  /*1310*/  IMAD.MOV.U32 R8, RZ, RZ, 0x1e1 ;  /* 0x000001e1ff087424 */ /* 0x000fe400078e00ff */
[----:B------:R-:W-:Y:S02]  /*1320*/  IMAD.MOV.U32 R12, RZ, RZ, 0x1 ;  /* 0x00000001ff0c7424 */ /* 0x000fe400078e00ff */
[----:B0-----:R-:W-:-:S07]  /*1330*/  IMAD.MOV.U32 R13, RZ, RZ, RZ ;  /* 0x000000ffff0d7224 */ /* 0x001fce00078e00ff */
[----:B------:R-:W-:-:S07]  /*1340*/  LEPC R20, `(.L_x_17) ;  /* 0x000000001014794e */ /* 0x000fce0000000000 */
[----:B-1---5:R-:W-:Y:S05]  /*1350*/  CALL.ABS.NOINC R14 ;  /* 0x000000000e007343 */ /* 0x022fea0003c00000 */
.L_x_17:
[----:B------:R-:W-:-:S13]  /*1360*/  ISETP.NE.AND P0, PT, R164, 0x3, PT ;  /* 0x00000003a400780c */ /* 0x000fda0003f05270 */
[----:B------:R-:W-:Y:S05]  /*1370*/  @!P0 BRA `(.L_x_18) ;  /* 0x0000000000048947 */ /* 0x000fea0003800000 */
[----:B------:R-:W-:Y:S01]  /*1380*/  BPT.TRAP 0x1 ;  /* 0x000000040000795c */ /* 0x000fe20000300000 */
.L_x_18:
[----:B------:R-:W2:Y:S01]  /*1390*/  S2UR UR5, SR_CgaCtaId ;  /* 0x00000000000579c3 */ /* 0x000ea20000008800 */
[----:B------:R-:W-:Y:S01]  /*13a0*/  UMOV UR4, 0x400 ;  /* 0x0000040000047882 */ /* 0x000fe20000000000 */
[----:B------:R-:W-:Y:S01]  /*13b0*/  IMAD.U32 R3, RZ, RZ, UR39 ;  /* 0x00000027ff037e24 */ /* 0x000fe2000f8e00ff */
[----:B------:R-:W-:-:S04]  /*13c0*/  MOV R0, UR38 ;  /* 0x0000002600007c02 */ /* 0x000fc80008000f00 */
[----:B------:R-:W-:Y:S01]  /*13d0*/  SHF.L.U32 R0, R0, 0x1f, RZ ;  /* 0x0000001f00007819 */ /* 0x000fe200000006ff */
[----:B--2---:R-:W-:-:S06]  /*13e0*/  ULEA UR4, UR5, UR4, 0x18 ;  /* 0x0000000405047291 */ /* 0x004fcc000f8ec03f */
[----:B------:R-:W-:-:S04]  /*13f0*/  IMAD.U32 R6, RZ, RZ, UR4 ;  /* 0x00000004ff067e24 */ /* 0x000fc8000f8e00ff */
[----:B------:R-:W-:-:S04]  /*1400*/  IMAD R3, R3, 0x8, R6 ;  /* 0x0000000803037824 */ /* 0x000fc800078e0206 */
[----:B------:R2:W3:Y:S01]  /*1410*/  SYNCS.PHASECHK.TRANS64.TRYWAIT P1, [R3+URZ], R0 ;  /* 0x00000000030075a7 */ /* 0x0004e2000802017f */
[----:B------:R-:W-:Y:S05]  /*1420*/  @!P0 BRA `(.L_x_19) ;  /* 0x0000000000048947 */ /* 0x000fea0003800000 */
[----:B------:R-:W-:Y:S01]  /*1430*/  BPT.TRAP 0x1 ;  /* 0x000000040000795c */ /* 0x000fe20000300000 */
.L_x_19:
[----:B---3--:R-:W-:Y:S05]  /*1440*/  @P1 BRA `(.L_x_20) ;  /* 0x0000000000081947 */ /* 0x008fea0003800000 */
[----:B------:R-:W3:Y:S02]  /*1450*/  SYNCS.PHASECHK.TRANS64.TRYWAIT P1, [R3+URZ], R0 ;  /* 0x00000000030075a7 */ /* 0x000ee4000802017f */
[----:B---3--:R-:W-:Y:S05]  /*1460*/  @!P1 BRA `(.L_x_21) ;  /* 0x000000b400649947 */ /* 0x008fea0003800000 */
.L_x_20:
[----:B------:R-:W-:-:S04]  /*1470*/  UISETP.LT.AND UP0, UPT, UR40, 0x1, UPT ;  /* 0x000000012800788c */ /* 0x000fc8000bf01270 */
[----:B------:R-:W-:-:S06]  /*1480*/  USEL UR4, UR40, 0x1, UP0 ;  /* 0x0000000128047887 */ /* 0x000fcc0008000000 */
[----:B--23--:R-:W-:Y:S01]  /*1490*/  IMAD.U32 R0, RZ, RZ, UR4 ;  /* 0x00000004ff007e24 */ /* 0x00cfe2000f8e00ff */
[----:B------:R-:W-:Y:S05]  /*14a0*/  WARPSYNC.ALL ;  /* 0x0000000000007948 */ /* 0x000fea0003800000 */
[----:B------:R-:W-:-:S04]  /*14b0*/  IADD3 R0, -R0, UR40, RZ ;  /* 0x0000002800007c10 */ /* 0x000fc8000fffe1ff */
[----:B------:R-:W-:Y:S02]  /*14c0*/  ISETP.GE.AND P1, PT, R0, 0x1, PT ;  /* 0x000000010000780c */ /* 0x000fe40003f26270 */
[----:B------:R-:W-:Y:S01]  /*14d0*/  R2UR UR4, R6 ;  /* 0x00000000060472ca */ /* 0x000fe200000e0000 */
[----:B------:R-:W-:Y:S01]  /*14e0*/  WARPGROUP.ARRIVE ;  /* 0x00000000000079c5 */ /* 0x000fe20000000000 */
[----:B------:R-:W-:Y:S01]  /*14f0*/  UMOV UR9, 0x40000040 ;  /* 0x4000004000097882 */ /* 0x000fe20000000000 */
[----:B------:R-:W-:Y:S01]  /*1500*/  UMOV UR11, 0x40000040 ;  /* 0x40000040000b7882 */ /* 0x000fe20000000000 */
[----:B------:R-:W-:Y:S01]  /*1510*/  UMOV UR13, 0x40000040 ;  /* 0x40000040000d7882 */ /* 0x000fe20000000000 */
[----:B------:R-:W-:-:S08]  /*1520*/  UMOV UR15, UR11 ;  /* 0x0000000b000f7c82 */ /* 0x000fd00008000000 */
[----:B------:R-:W-:-:S04]  /*1530*/  UIADD3 UR4, UR4, 0x20100, URZ ;  /* 0x0002010004047890 */ /* 0x000fc8000fffe03f */
[----:B------:R-:W-:-:S04]  /*1540*/  USHF.R.U32.HI UR4, URZ, 0x4, UR4 ;  /* 0x000000043f047899 */ /* 0x000fc80008011604 */
[----:B------:R-:W-:Y:S02]  /*1550*/  ULOP3.LUT UR5, UR4, 0x3fff, URZ, 0xc0, !UPT ;  /* 0x00003fff04057892 */ /* 0x000fe4000f8ec03f */
[----:B------:R-:W-:Y:S02]  /*1560*/  ULOP3.LUT UR4, UR41, 0x10000, URZ, 0xfc, !UPT ;  /* 0x0001000029047892 */ /* 0x000fe4000f8efc3f */
[----:B------:R-:W-:Y:S02]  /*1570*/  ULOP3.LUT UR5, UR5, 0x10000, URZ, 0xfc, !UPT ;  /* 0x0001000005057892 */ /* 0x000fe4000f8efc3f */
[----:B------:R-:W-:Y:S02]  /*1580*/  ULEA UR8, UR39, UR4, 0xc ;  /* 0x0000000427087291 */ /* 0x000fe4000f8e603f */
[----:B------:R-:W-:Y:S02]  /*1590*/  ULEA UR6, UR39, UR5, 0xb ;  /* 0x0000000527067291 */ /* 0x000fe4000f8e583f */
[----:B------:R-:W-:-:S05]  /*15a0*/  UIADD3 UR12, UR8, 0x400, URZ ;  /* 0x00000400080c7890 */ /* 0x000fca000fffe03f */
[----:B------:R-:W-:Y:S02]  /*15b0*/  UMOV UR10, UR6 ;  /* 0x00000006000a7c82 */ /* 0x000fe40008000000 */
[----:B------:R-:W-:Y:S01]  /*15c0*/  HGMMA.64x128x16.F32 R88, gdesc[UR8], RZ, !UPT, gsb0 ;  /* 0x01e00000085879f0 */ /* 0x000fe2000c0008ff */
[----:B------:R-:W-:Y:S02]  /*15d0*/  UMOV UR14, UR10 ;  /* 0x0000000a000e7c82 */ /* 0x000fe40008000000 */
[----:B------:R-:W-:Y:S02]  /*15e0*/  WARPGROUP.DEPBAR.LE gsb0, 0x0 ;  /* 0x00008000000079c5 */ /* 0x000fe40000010000 */
[----:B------:R-:W-:-:S07]  /*15f0*/  WARPGROUP.ARRIVE ;  /* 0x00000000000079c5 */ /* 0x000fce0000000000 */
[----:B------:R-:W-:Y:S01]  /*1600*/  HGMMA.64x128x16.F32 R24, gdesc[UR12], RZ, !UPT, gsb0 ;  /* 0x01e000000c1879f0 */ /* 0x000fe2000c0008ff */
[----:B------:R-:W-:Y:S02]  /*1610*/  UIADD3 UR12, UR8, 0x2, URZ ;  /* 0x00000002080c7890 */ /* 0x000fe4000fffe03f */
[----:B------:R-:W-:Y:S01]  /*1620*/  UIADD3 UR14, UR6, 0x2, URZ ;  /* 0x00000002060e7890 */ /* 0x000fe2000fffe03f */
[----:B------:R-:W-:Y:S01]  /*1630*/  UMOV UR13, 0x40000040 ;  /* 0x40000040000d7882 */ /* 0x000fe20000000000 */
[----:B------:R-:W-:Y:S01]  /*1640*/  UMOV UR15, 0x40000040 ;  /* 0x40000040000f7882 */ /* 0x000fe20000000000 */
[----:B------:R-:W-:Y:S02]  /*1650*/  WARPGROUP.DEPBAR.LE gsb0, 0x0 ;  /* 0x00008000000079c5 */ /* 0x000fe40000010000 */
[----:B------:R-:W-:-:S06]  /*1660*/  WARPGROUP.ARRIVE ;  /* 0x00000000000079c5 */ /* 0x000fcc0000000000 */
[----:B------:R-:W-:Y:S01]  /*1670*/  HGMMA.64x128x16.F32 R88, gdesc[UR12], R88, gsb0 ;  /* 0x01e000000c5879f0 */ /* 0x000fe20008000858 */
[----:B------:R-:W-:Y:S01]  /*1680*/  UIADD3 UR12, UR8, 0x402, URZ ;  /* 0x00000402080c7890 */ /* 0x000fe2000fffe03f */
[----:B------:R-:W-:Y:S01]  /*1690*/  UMOV UR13, 0x40000040 ;  /* 0x40000040000d7882 */ /* 0x000fe20000000000 */
[----:B------:R-:W-:Y:S02]  /*16a0*/  WARPGROUP.DEPBAR.LE gsb0, 0x0 ;  /* 0x00008000000079c5 */ /* 0x000fe40000010000 */
[----:B------:R-:W-:-:S07]  /*16b0*/  WARPGROUP.ARRIVE ;  /* 0x00000000000079c5 */ /* 0x000fce0000000000 */
[----:B------:R-:W-:Y:S01]  /*16c0*/  HGMMA.64x128x16.F32 R24, gdesc[UR12], R24, gsb0 ;  /* 0x01e000000c1879f0 */ /* 0x000fe20008000818 */
        /* <DEDUP_REMOVED lines=71> */
[----:B------:R-:W-:Y:S03]  /*1b40*/  HGMMA.64x128x16.F32 R24, gdesc[UR12], R24, gsb0 ;  /* 0x01e000000c1879f0 */ /* 0x000fe60008000818 */
[----:B------:R-:W-:Y:S02]  /*1b50*/  WARPGROUP.DEPBAR.LE gsb0, 0x0 ;  /* 0x00008000000079c5 */ /* 0x000fe40000010000 */
[----:B------:R-:W-:Y:S05]  /*1b60*/  @!P1 BRA `(.L_x_22) ;  /* 0x0000000800349947 */ /* 0x000fea0003800000 */
[----:B------:R-:W-:Y:S02]  /*1b70*/  UIADD3 UR6, UR39, 0x1, URZ ;  /* 0x0000000127067890 */ /* 0x000fe4000fffe03f */
[----:B------:R-:W-:Y:S02]  /*1b80*/  IMAD.U32 R3, RZ, RZ, UR39 ;  /* 0x00000027ff037e24 */ /* 0x000fe4000f8e00ff */
[----:B------:R-:W-:-:S04]  /*1b90*/  UISETP.NE.AND UP0, UPT, UR6, 0x2, UPT ;  /* 0x000000020600788c */ /* 0x000fc8000bf05270 */
[----:B------:R-:W-:Y:S02]  /*1ba0*/  USEL UR7, URZ, 0x1, UP0 ;  /* 0x000000013f077887 */ /* 0x000fe40008000000 */
[----:B------:R-:W-:Y:S02]  /*1bb0*/  USEL UR6, UR6, URZ, UP0 ;  /* 0x0000003f06067287 */ /* 0x000fe40008000000 */
[----:B------:R-:W-:-:S06]  /*1bc0*/  ULOP3.LUT UR7, UR38, UR7, URZ, 0x3c, !UPT ;  /* 0x0000000726077292 */ /* 0x000fcc000f8e3c3f */
[----:B------:R-:W-:-:S07]  /*1bd0*/  IMAD.U32 R7, RZ, RZ, UR7 ;  /* 0x00000007ff077e24 */ /* 0x000fce000f8e00ff */
.L_x_29:
[----:B------:R-:W-:Y:S05]  /*1be0*/  @!P0 BRA `(.L_x_23) ;  /* 0x0000000000048947 */ /* 0x000fea0003800000 */
[----:B------:R-:W-:Y:S01]  /*1bf0*/  BPT.TRAP 0x1 ;  /* 0x000000040000795c */ /* 0x000fe20000300000 */
.L_x_23:
[----:B------:R-:W2:Y:S01]  /*1c00*/  S2UR UR8, SR_CgaCtaId ;  /* 0x00000000000879c3 */ /* 0x000ea20000008800 */
[----:B------:R-:W-:Y:S01]  /*1c10*/  UMOV UR7, 0x400 ;  /* 0x0000040000077882 */ /* 0x000fe20000000000 */
[----:B01----:R-:W-:Y:S01]  /*1c20*/  IMAD.U32 R5, RZ, RZ, UR6 ;  /* 0x00000006ff057e24 */ /* 0x003fe2000f8e00ff */
[----:B------:R-:W-:Y:S01]  /*1c30*/  SHF.L.U32 R4, R7, 0x1f, RZ ;  /* 0x0000001f07047819 */ /* 0x000fe200000006ff */
[----:B--2---:R-:W-:-:S06]  /*1c40*/  ULEA UR7, UR8, UR7, 0x18 ;  /* 0x0000000708077291 */ /* 0x004fcc000f8ec03f */
[----:B------:R-:W-:-:S05]  /*1c50*/  IMAD.U32 R6, RZ, RZ, UR7 ;  /* 0x00000007ff067e24 */ /* 0x000fca000f8e00ff */
[----:B------:R-:W-:-:S04]  /*1c60*/  LEA R5, R5, R6, 0x3 ;  /* 0x0000000605057211 */ /* 0x000fc800078e18ff */
[----:B------:R0:W1:Y:S01]  /*1c70*/  SYNCS.PHASECHK.TRANS64.TRYWAIT P1, [R5+URZ], R4 ;  /* 0x00000004050075a7 */ /* 0x000062000802017f */
[----:B------:R-:W-:Y:S05]  /*1c80*/  @!P0 BRA `(.L_x_24) ;  /* 0x0000000000048947 */ /* 0x000fea0003800000 */
[----:B------:R-:W-:Y:S01]  /*1c90*/  BPT.TRAP 0x1 ;  /* 0x000000040000795c */ /* 0x000fe20000300000 */
.L_x_24:
[----:B-1----:R-:W-:Y:S05]  /*1ca0*/  @P1 BRA `(.L_x_25) ;  /* 0x0000000000081947 */ /* 0x002fea0003800000 */
[----:B------:R-:W1:Y:S02]  /*1cb0*/  SYNCS.PHASECHK.TRANS64.TRYWAIT P1, [R5+URZ], R4 ;  /* 0x00000004050075a7 */ /* 0x000e64000802017f */
[----:B-1----:R-:W-:Y:S05]  /*1cc0*/  @!P1 BRA `(.L_x_26) ;  /* 0x000000ac00609947 */ /* 0x002fea0003800000 */
.L_x_25:
[----:B------:R-:W-:Y:S01]  /*1cd0*/  ULEA UR10, UR6, UR4, 0xc ;  /* 0x00000004060a7291 */ /* 0x000fe2000f8e603f */
[----:B------:R-:W-:Y:S01]  /*1ce0*/  WARPGROUP.ARRIVE ;  /* 0x00000000000079c5 */ /* 0x000fe20000000000 */
[----:B------:R-:W-:Y:S01]  /*1cf0*/  ULEA UR8, UR6, UR5, 0xb ;  /* 0x0000000506087291 */ /* 0x000fe2000f8e583f */
[----:B------:R-:W-:Y:S01]  /*1d00*/  UMOV UR13, 0x40000040 ;  /* 0x40000040000d7882 */ /* 0x000fe20000000000 */
[----:B------:R-:W-:-:S03]  /*1d10*/  UMOV UR15, 0x40000040 ;  /* 0x40000040000f7882 */ /* 0x000fc60000000000 */
[----:B------:R-:W-:Y:S02]  /*1d20*/  UMOV UR12, UR10 ;  /* 0x0000000a000c7c82 */ /* 0x000fe40008000000 */
[----:B------:R-:W-:Y:S02]  /*1d30*/  UMOV UR14, UR8 ;  /* 0x00000008000e7c82 */ /* 0x000fe40008000000 */
        /* <DEDUP_REMOVED lines=92> */
[----:B------:R-:W-:Y:S01]  /*2300*/  BPT.TRAP 0x1 ;  /* 0x000000040000795c */ /* 0x000fe20000300000 */
.L_x_27:
[----:B------:R-:W-:-:S13]  /*2310*/  ISETP.NE.AND P1, PT, R156, RZ, PT ;  /* 0x000000ff9c00720c */ /* 0x000fda0003f25270 */
[----:B01----:R-:W-:-:S04]  /*2320*/  @P1 IMAD R4, R3, 0x8, R6 ;  /* 0x0000000803041824 */ /* 0x003fc800078e0206 */
[----:B------:R-:W-:-:S05]  /*2330*/  @P1 VIADD R5, R4, 0x10 ;  /* 0x0000001004051836 */ /* 0x000fca0000000000 */
[----:B------:R-:W-:-:S04]  /*2340*/  @P1 PRMT R5, R22, 0x654, R5 ;  /* 0x0000065416051816 */ /* 0x000fc80000000005 */
[----:B------:R0:W-:Y:S01]  /*2350*/  @P1 SYNCS.ARRIVE.TRANS64.RED.A1T0 RZ, [R5+URZ], RZ ;  /* 0x000000ff05ff19a7 */ /* 0x0001e2000810043f */
[----:B------:R-:W-:-:S13]  /*2360*/  ISETP.GT.U32.AND P1, PT, R19, 0x1, PT ;  /* 0x000000011300780c */ /* 0x000fda0003f24070 */
[----:B0-----:R-:W-:Y:S05]  /*2370*/  @P1 BRA `(.L_x_28) ;  /* 0x0000000000041947 */ /* 0x001fea0003800000 */
[----:B------:R-:W-:Y:S01]  /*2380*/  BPT.TRAP 0x1 ;  /* 0x000000040000795c */ /* 0x000fe20000300000 */
.L_x_28:
[----:B------:R-:W-:Y:S01]  /*2390*/  UIADD3 UR6, UR6, 0x1, URZ ;  /* 0x0000000106067890 */ /* 0x000fe2000fffe03f */
[C---:B------:R-:W-:Y:S01]  /*23a0*/  ISETP.GT.AND P2, PT, R0.reuse, 0x1, PT ;  /* 0x000000010000780c */ /* 0x040fe20003f44270 */
[----:B------:R-:W-:Y:S02]  /*23b0*/  VIADD R3, R3, 0x1 ;  /* 0x0000000103037836 */ /* 0x000fe40000000000 */
[----:B------:R-:W-:Y:S01]  /*23c0*/  UISETP.NE.AND UP0, UPT, UR6, 0x2, UPT ;  /* 0x000000020600788c */ /* 0x000fe2000bf05270 */
[----:B------:R-:W-:Y:S02]  /*23d0*/  VIADD R0, R0, 0xffffffff ;  /* 0xffffffff00007836 */ /* 0x000fe40000000000 */
[C---:B------:R-:W-:Y:S01]  /*23e0*/  ISETP.NE.AND P1, PT, R3.reuse, 0x2, PT ;  /* 0x000000020300780c */ /* 0x040fe20003f25270 */
[----:B------:R-:W-:Y:S02]  /*23f0*/  USEL UR7, URZ, 0x1, UP0 ;  /* 0x000000013f077887 */ /* 0x000fe40008000000 */
[----:B------:R-:W-:Y:S01]  /*2400*/  USEL UR6, UR6, URZ, UP0 ;  /* 0x0000003f06067287 */ /* 0x000fe20008000000 */
[----:B------:R-:W-:-:S03]  /*2410*/  SEL R3, R3, RZ, P1 ;  /* 0x000000ff03037207 */ /* 0x000fc60000800000 */
[----:B------:R-:W-:Y:S01]  /*2420*/  LOP3.LUT R7, R7, UR7, RZ, 0x3c, !PT ;  /* 0x0000000707077c12 */ /* 0x000fe2000f8e3cff */
[----:B------:R-:W-:Y:S07]  /*2430*/  @P2 BRA `(.L_x_29) ;  /* 0xfffffff400e82947 */ /* 0x000fee000383ffff */
.L_x_22:
[----:B------:R-:W2:Y:S02]  /*2440*/  LDC R0, c[0x0][0x28c] ;  /* 0x0000a300ff007b82 */ /* 0x000ea40000000800 */
[----:B--2---:R-:W-:-:S13]  /*2450*/  ISETP.GE.AND P1, PT, R0, 0x1, PT ;  /* 0x000000010000780c */ /* 0x004fda0003f26270 */
[----:B------:R-:W-:Y:S05]  /*2460*/  @!P1 BRA `(.L_x_30) ;  /* 0x0000000000409947 */ /* 0x000fea0003800000 */
[----:B------:R-:W-:Y:S05]  /*2470*/  @!P0 BRA `(.L_x_31) ;  /* 0x0000000000048947 */ /* 0x000fea0003800000 */
[----:B------:R-:W-:Y:S01]  /*2480*/  BPT.TRAP 0x1 ;  /* 0x000000040000795c */ /* 0x000fe20000300000 */
.L_x_31:
[----:B------:R-:W-:Y:S01]  /*2490*/  ISETP.NE.AND P0, PT, R156, RZ, PT ;  /* 0x000000ff9c00720c */ /* 0x000fe20003f05270 */
[----:B------:R-:W-:-:S12]  /*24a0*/  UISETP.LT.AND UP1, UPT, UR40, 0x1, UPT ;  /* 0x000000012800788c */ /* 0x000fd8000bf21270 */
[----:B------:R-:W-:-:S05]  /*24b0*/  VOTEU.ANY UP0, P0 ;  /* 0x00000000003f7886 */ /* 0x000fca0000000100 */
[----:B------:R-:W-:-:S04]  /*24c0*/  @UP0 USEL UR4, UR40, 0x1, UP1 ;  /* 0x0000000128040887 */ /* 0x000fc80008800000 */
[----:B------:R-:W-:-:S06]  /*24d0*/  @UP0 UIADD3 UR4, UR39, UR40, -UR4 ;  /* 0x0000002827040290 */ /* 0x000fcc000fffe804 */
[----:B------:R-:W-:-:S04]  /*24e0*/  IMAD.U32 R0, RZ, RZ, UR4 ;  /* 0x00000004ff007e24 */ /* 0x000fc8000f8e00ff */
[----:B------:R-:W-:-:S05]  /*24f0*/  @P0 IMAD.SHL.U32 R0, R0, 0x8, RZ ;  /* 0x0000000800000824 */ /* 0x000fca00078e00ff */
[----:B------:R-:W-:-:S04]  /*2500*/  @P0 LOP3.LUT R0, R0, 0x8, RZ, 0xc0, !PT ;  /* 0x0000000800000812 */ /* 0x000fc800078ec0ff */
[----:B------:R-:W-:-:S04]  /*2510*/  @P0 IADD3 R3, R6, 0x10, R0 ;  /* 0x0000001006030810 */ /* 0x000fc80007ffe000 */
[----:B------:R-:W-:-:S04]  /*2520*/  @P0 PRMT R3, R22, 0x654, R3 ;  /* 0x0000065416030816 */ /* 0x000fc80000000003 */
[----:B------:R2:W-:Y:S01]  /*2530*/  @P0 SYNCS.ARRIVE.TRANS64.RED.A1T0 RZ, [R3+URZ], RZ ;  /* 0x000000ff03ff09a7 */ /* 0x0005e2000810043f */
[----:B------:R-:W-:-:S13]  /*2540*/  ISETP.GT.U32.AND P0, PT, R19, 0x1, PT ;  /* 0x000000011300780c */ /* 0x000fda0003f04070 */
[----:B--2---:R-:W-:Y:S05]  /*2550*/  @P0 BRA `(.L_x_30) ;  /* 0x0000000000040947 */ /* 0x004fea0003800000 */
[----:B------:R-:W-:Y:S01]  /*2560*/  BPT.TRAP 0x1 ;  /* 0x000000040000795c */ /* 0x000fe20000300000 */
.L_x_30:
[----:B------:R-:W2:Y:S01]  /*2570*/  LDC R6, c[0x0][0x288] ;  /* 0x0000a200ff067b82 */ /* 0x000ea20000000800 */
[--C-:B------:R-:W-:Y:S01]  /*2580*/  SHF.R.U32.HI R0, RZ, 0x2, R18.reuse ;  /* 0x00000002ff007819 */ /* 0x100fe20000011612 */
[----:B------:R-:W-:Y:S01]  /*2590*/  UIADD3 UR39, UR40, UR39, URZ ;  /* 0x0000002728277290 */ /* 0x000fe2000fffe03f */
[----:B01----:R-:W-:Y:S01]  /*25a0*/  SHF.R.U32.HI R5, RZ, 0x7, R18 ;  /* 0x00000007ff057819 */ /* 0x003fe20000011612 */
[----:B------:R-:W-:Y:S01]  /*25b0*/  ULDC UR8, c[0x0][0x284] ;  /* 0x0000a10000087ab9 */ /* 0x000fe20000000800 */
[----:B------:R-:W-:Y:S01]  /*25c0*/  LOP3.LUT R3, R0, 0x7, RZ, 0xc0, !PT ;  /* 0x0000000700037812 */ /* 0x000fe200078ec0ff */
[----:B------:R-:W-:Y:S01]  /*25d0*/  USHF.R.U32.HI UR4, URZ, 0x1, UR39 ;  /* 0x000000013f047899 */ /* 0x000fe20008011627 */
[----:B------:R-:W-:Y:S01]  /*25e0*/  LOP3.LUT R4, R18, 0x60, RZ, 0xc0, !PT ;  /* 0x0000006012047812 */ /* 0x000fe200078ec0ff */
[----:B------:R-:W-:Y:S01]  /*25f0*/  UISETP.GT.U32.AND UP1, UPT, UR39, 0x1, UPT ;  /* 0x000000012700788c */ /* 0x000fe2000bf24070 */
[----:B------:R-:W-:Y:S01]  /*2600*/  LOP3.LUT R0, R5, 0x1, RZ, 0xc0, !PT ;  /* 0x0000000105007812 */ /* 0x000fe200078ec0ff */
[----:B------:R-:W-:Y:S01]  /*2610*/  ULOP3.LUT UR4, UR4, 0x1, URZ, 0xc0, !UPT ;  /* 0x0000000104047892 */ /* 0x000fe2000f8ec03f */
[----:B------:R-:W-:Y:S01]  /*2620*/  SHF.R.U32.HI R8, RZ, 0x1, R4 ;  /* 0x00000001ff087819 */ /* 0x000fe20000011604 */
[----:B------:R-:W-:Y:S01]  /*2630*/  ULDC.64 UR6, c[0x0][0x5d0] ;  /* 0x0001740000067ab9 */ /* 0x000fe20000000a00 */
[----:B------:R-:W-:Y:S01]  /*2640*/  SHF.L.U32 R11, R153, 0x7, RZ ;  /* 0x00000007990b7819 */ /* 0x000fe200000006ff */
[----:B------:R-:W-:Y:S01]  /*2650*/  IMAD.SHL.U32 R4, R0, 0x40, RZ ;  /* 0x0000004000047824 */ /* 0x000fe200078e00ff */
[----:B------:R-:W-:Y:S01]  /*2660*/  IADD3 R5, RZ, -R8, -R3 ;  /* 0x80000008ff057210 */ /* 0x000fe20007ffe803 */
[----:B------:R-:W-:Y:S01]  /*2670*/  UISETP.NE.U32.AND UP0, UPT, UR4, 0x1, UPT ;  /* 0x000000010400788c */ /* 0x000fe2000bf05070 */
[----:B------:R-:W-:Y:S01]  /*2680*/  SHF.R.S32.HI R15, RZ, 0x1f, R23 ;  /* 0x0000001fff0f7819 */ /* 0x000fe20000011417 */
[----:B------:R-:W-:Y:S01]  /*2690*/  UISETP.LT.U32.AND UP1, UPT, UR40, 0x2, UP1 ;  /* 0x000000022800788c */ /* 0x000fe20008f21070 */
[----:B------:R-:W-:Y:S01]  /*26a0*/  LOP3.LUT R165, R4, 0x40, R3, 0xe2, !PT ;  /* 0x0000004004a57812 */ /* 0x000fe200078ee203 */
[----:B------:R-:W-:Y:S01]  /*26b0*/  IMAD R157, R0, -0x40, R5 ;  /* 0xffffffc0009d7824 */ /* 0x000fe200078e0205 */
[----:B------:R-:W-:Y:S01]  /*26c0*/  LOP3.LUT R3, R18, 0x3, RZ, 0xc0, !PT ;  /* 0x0000000312037812 */ /* 0x000fe200078ec0ff */
[----:B------:R-:W-:Y:S01]  /*26d0*/  IMAD.SHL.U32 R0, R152, 0x100, RZ ;  /* 0x0000010098007824 */ /* 0x000fe200078e00ff */
[----:B------:R-:W-:Y:S01]  /*26e0*/  UISETP.GT.U32.AND UP0, UPT, UR40, 0x1, !UP0 ;  /* 0x000000012800788c */ /* 0x000fe2000c704070 */
[----:B--2---:R-:W-:Y:S01]  /*26f0*/  ISETP.GE.AND P0, PT, R11, R6, PT ;  /* 0x000000060b00720c */ /* 0x004fe20003f06270 */
[----:B------:R-:W-:Y:S01]  /*2700*/  IMAD R4, R15, UR6, RZ ;  /* 0x000000060f047c24 */ /* 0x000fe2000f8e02ff */
[----:B------:R-:W-:Y:S01]  /*2710*/  USEL UR5, URZ, 0x1, !UP1 ;  /* 0x000000013f057887 */ /* 0x000fe2000c800000 */
[----:B------:R-:W-:Y:S01]  /*2720*/  IMAD R10, R3, -0x2, R6 ;  /* 0xfffffffe030a7824 */ /* 0x000fe200078e0206 */
[----:B------:R-:W-:Y:S01]  /*2730*/  ISETP.GE.OR P0, PT, R0, UR8, P0 ;  /* 0x0000000800007c0c */ /* 0x000fe20008706670 */
[----:B------:R-:W-:Y:S01]  /*2740*/  IMAD.SHL.U32 R6, R18, 0x2, RZ ;  /* 0x0000000212067824 */ /* 0x000fe200078e00ff */
[----:B------:R-:W-:Y:S01]  /*2750*/  USEL UR4, URZ, 0x1, !UP0 ;  /* 0x000000013f047887 */ /* 0x000fe2000c000000 */
[----:B------:R-:W-:Y:S01]  /*2760*/  IMAD.WIDE R152, R152, 0x100, RZ ;  /* 0x0000010098987825 */ /* 0x000fe200078e02ff */
[----:B------:R-:W-:Y:S01]  /*2770*/  ULOP3.LUT UR39, UR39, 0x1, URZ, 0xc0, !UPT ;  /* 0x0000000127277892 */ /* 0x000fe2000f8ec03f */
[----:B------:R-:W-:Y:S01]  /*2780*/  IADD3 R157, -R0, UR8, R157 ;  /* 0x00000008009d7c10 */ /* 0x000fe2000fffe19d */
[----:B------:R-:W-:Y:S01]  /*2790*/  ULOP3.LUT UR38, UR4, UR38, UR5, 0x96, !UPT ;  /* 0x0000002604267292 */ /* 0x000fe2000f8e9605 */
[----:B------:R-:W-:Y:S01]  /*27a0*/  LOP3.LUT R6, R11, 0x6, R6, 0xf8, !PT ;  /* 0x000000060b067812 */ /* 0x000fe200078ef806 */
[----:B------:R-:W-:Y:S01]  /*27b0*/  IMAD R9, R23, UR7, R4 ;  /* 0x0000000717097c24 */ /* 0x000fe2000f8e0204 */
[----:B------:R-:W-:Y:S01]  /*27c0*/  LOP3.LUT R165, R152, R165, R8, 0xfe, !PT ;  /* 0x000000a598a57212 */ /* 0x000fe200078efe08 */
[----:B------:R-:W-:Y:S01]  /*27d0*/  IMAD.IADD R0, R10, 0x1, -R11 ;  /* 0x000000010a007824 */ /* 0x000fe200078e0a0b */
[----:B------:R-:W-:Y:S01]  /*27e0*/  SHF.R.S32.HI R7, RZ, 0x1f, R6 ;  /* 0x0000001fff077819 */ /* 0x000fe20000011406 */
[----:B------:R-:W-:-:S02]  /*27f0*/  IMAD.MOV.U32 R3, RZ, RZ, -0x1 ;  /* 0xffffffffff037424 */ /* 0x000fc400078e00ff */
[----:B------:R-:W-:-:S04]  /*2800*/  IMAD.WIDE.U32 R4, R23, UR6, R6 ;  /* 0x0000000617047c25 */ /* 0x000fc8000f8e0006 */
[----:B------:R-:W-:Y:S02]  /*2810*/  IMAD.IADD R9, R5, 0x1, R9 ;  /* 0x0000000105097824 */ /* 0x000fe400078e0209 */
[----:B------:R-:W-:Y:S01]  /*2820*/  IMAD.MOV.U32 R8, RZ, RZ, R4 ;  /* 0x000000ffff087224 */ /* 0x000fe200078e0004 */
[----:B------:R-:W-:Y:S06]  /*2830*/  @P0 BRA `(.L_x_32) ;  /* 0x0000008400700947 */ /* 0x000fec0003800000 */
[----:B------:R-:W0:Y:S01]  /*2840*/  LDC.64 R4, c[0x0][0x5c8] ;  /* 0x00017200ff047b82 */ /* 0x000e220000000a00 */
[----:B-----5:R-:W-:Y:S01]  /*2850*/  FSETP.NEU.AND P1, PT, R155, RZ, PT ;  /* 0x000000ff9b00720b */ /* 0x020fe20003f2d000 */
[----:B------:R-:W-:Y:S01]  /*2860*/  BSSY B0, `(.L_x_32) ;  /* 0x0000859000007945 */ /* 0x000fe20003800000 */
[----:B------:R-:W-:-:S04]  /*2870*/  ISETP.GT.AND P2, PT, R157, RZ, PT ;  /* 0x000000ff9d00720c */ /* 0x000fc80003f44270 */
[----:B------:R-:W-:Y:S01]  /*2880*/  ISETP.GT.AND P0, PT, R0, RZ, P2 ;  /* 0x000000ff0000720c */ /* 0x000fe20001704270 */
[-C--:B0-----:R-:W-:Y:S02]  /*2890*/  IMAD R10, R153, R4.reuse, RZ ;  /* 0x00000004990a7224 */ /* 0x081fe400078e02ff */
[----:B------:R-:W-:-:S04]  /*28a0*/  IMAD.WIDE.U32 R166, R165, R4, R8 ;  /* 0x00000004a5a67225 */ /* 0x000fc800078e0008 */
[----:B------:R-:W-:-:S04]  /*28b0*/  IMAD R9, R165, R5, R10 ;  /* 0x00000005a5097224 */ /* 0x000fc800078e020a */
[----:B------:R-:W-:Y:S01]  /*28c0*/  IMAD.IADD R171, R167, 0x1, R9 ;  /* 0x00000001a7ab7824 */ /* 0x000fe200078e0209 */
[----:B------:R-:W-:Y:S06]  /*28d0*/  @!P1 BRA `(.L_x_33) ;  /* 0x0000006000209947 */ /* 0x000fec0003800000 */
[----:B------:R-:W0:Y:S01]  /*28e0*/  LDC.64 R10, c[0x0][0x5b8] ;  /* 0x00016e00ff0a7b82 */ /* 0x000e220000000a00 */
[----:B------:R-:W-:-:S07]  /*28f0*/  ULDC.64 UR4, c[0x0][0x5c0] ;  /* 0x0001700000047ab9 */ /* 0x000fce0000000a00 */
[----:B------:R-:W1:Y:S08]  /*2900*/  LDC.64 R12, c[0x0][0x5b0] ;  /* 0x00016c00ff0c7b82 */ /* 0x000e700000000a00 */
[----:B------:R-:W2:Y:S01]  /*2910*/  LDC.64 R8, c[0x0][0x5a8] ;  /* 0x00016a00ff087b82 */ /* 0x000ea20000000a00 */
[----:B0-----:R-:W-:-:S04]  /*2920*/  IMAD R14, R15, R10, RZ ;  /* 0x0000000a0f0e7224 */ /* 0x001fc800078e02ff */
[C---:B------:R-:W-:Y:S02]  /*2930*/  IMAD R11, R23.reuse, R11, R14 ;  /* 0x0000000b170b7224 */ /* 0x040fe400078e020e */
[----:B------:R-:W-:-:S04]  /*2940*/  IMAD.WIDE.U32 R14, R23, R10, R6 ;  /* 0x0000000a170e7225 */ /* 0x000fc800078e0006 */
[----:B-1----:R-:W-:Y:S01]  /*2950*/  IMAD R20, R153, R12, RZ ;  /* 0x0000000c99147224 */ /* 0x002fe200078e02ff */
[----:B------:R-:W-:-:S03]  /*2960*/  IADD3 R21, R15, R11, RZ ;  /* 0x0000000b0f157210 */ /* 0x000fc60007ffe0ff */
[----:B------:R-:W-:Y:S02]  /*2970*/  IMAD R169, R165, R13, R20 ;  /* 0x0000000da5a97224 */ /* 0x000fe400078e0214 */
[----:B------:R-:W-:-:S04]  /*2980*/  IMAD.MOV.U32 R20, RZ, RZ, R14 ;  /* 0x000000ffff147224 */ /* 0x000fc800078e000e */
[----:B------:R-:W-:-:S04]  /*2990*/  IMAD.WIDE.U32 R158, R165, R12, R20 ;  /* 0x0000000ca59e7225 */ /* 0x000fc800078e0014 */
[----:B------:R-:W-:Y:S01]  /*29a0*/  IMAD.IADD R159, R159, 0x1, R169 ;  /* 0x000000019f9f7824 */ /* 0x000fe200078e02a9 */
[----:B--2---:R-:W-:-:S04]  /*29b0*/  LEA R160, P1, R158, R8, 0x1 ;  /* 0x000000089ea07211 */ /* 0x004fc800078208ff */
[----:B------:R-:W-:-:S05]  /*29c0*/  LEA.HI.X R161, R158, R9, R159, 0x1, P1 ;  /* 0x000000099ea17211 */ /* 0x000fca00008f0c9f */
[----:B------:R-:W2:Y:S01]  /*29d0*/  @P0 LDG.E.LTC128B.U16 R167, desc[UR36][R160.64] ;  /* 0x00000024a0a70981 */ /* 0x000ea2000c1e1520 */
[----:B------:R-:W-:Y:S01]  /*29e0*/  IMAD.WIDE.U32 R162, R165, R12, R6 ;  /* 0x0000000ca5a27225 */ /* 0x000fe200078e0006 */
[----:B------:R-:W-:Y:S01]  /*29f0*/  ISETP.GT.AND P3, PT, R0, 0x1, P2 ;  /* 0x000000010000780c */ /* 0x000fe20001764270 */
[----:B------:R-:W-:Y:S02]  /*2a00*/  BSSY B1, `(.L_x_34) ;  /* 0x0000013000017945 */ /* 0x000fe40003800000 */
[----:B------:R-:W-:Y:S02]  /*2a10*/  IMAD.IADD R163, R169, 0x1, R163 ;  /* 0x00000001a9a37824 */ /* 0x000fe400078e02a3 */
[----:B------:R-:W-:-:S04]  /*2a20*/  IMAD.WIDE.U32 R162, R23, R10, R162 ;  /* 0x0000000a17a27225 */ /* 0x000fc800078e00a2 */
[----:B--2---:R-:W-:-:S05]  /*2a30*/  HADD2.F32 R158, -RZ, R167.H0_H0 ;  /* 0x200000a7ff9e7230 */ /* 0x004fca0000004100 */
[----:B------:R-:W-:Y:S01]  /*2a40*/  FMUL R159, R158, R155 ;  /* 0x0000009b9e9f7220 */ /* 0x000fe20000400000 */
[----:B------:R-:W-:-:S03]  /*2a50*/  LEA R158, P1, R166, UR4, 0x1 ;  /* 0x00000004a69e7c11 */ /* 0x000fc6000f8208ff */
[----:B------:R-:W-:Y:S01]  /*2a60*/  FFMA R159, R88, R154, R159 ;  /* 0x0000009a589f7223 */ /* 0x000fe2000000009f */
[----:B------:R-:W-:-:S04]  /*2a70*/  IMAD.IADD R88, R11, 0x1, R163 ;  /* 0x000000010b587824 */ /* 0x000fc800078e02a3 */
[----:B------:R-:W-:Y:S02]  /*2a80*/  F2FP.F16.F32.PACK_AB R161, RZ, R159 ;  /* 0x0000009fffa1723e */ /* 0x000fe400000000ff */
[----:B------:R-:W-:Y:S02]  /*2a90*/  LEA.HI.X R159, R166, UR5, R171, 0x1, P1 ;  /* 0x00000005a69f7c11 */ /* 0x000fe400088f0cab */
[----:B------:R-:W-:Y:S02]  /*2aa0*/  PRMT R163, R161, 0x7610, R163 ;  /* 0x00007610a1a37816 */ /* 0x000fe400000000a3 */
[----:B------:R-:W-:-:S03]  /*2ab0*/  LEA R160, P1, R162, R8, 0x1 ;  /* 0x00000008a2a07211 */ /* 0x000fc600078208ff */
[----:B------:R0:W-:Y:S01]  /*2ac0*/  @P0 STG.E.U16 desc[UR36][R158.64], R163 ;  /* 0x000000a39e000986 */ /* 0x0001e2000c101524 */
[--C-:B------:R-:W-:Y:S01]  /*2ad0*/  LEA.HI.X R161, R162, R9, R88.reuse, 0x1, P1 ;  /* 0x00000009a2a17211 */ /* 0x100fe200008f0c58 */
[C---:B------:R-:W-:Y:S01]  /*2ae0*/  IMAD.SHL.U32 R162, R12.reuse, 0x8, RZ ;  /* 0x000000080ca27824 */ /* 0x040fe200078e00ff */
[----:B------:R-:W-:Y:S02]  /*2af0*/  PRMT R88, R167, 0x7610, R88 ;  /* 0x00007610a7587816 */ /* 0x000fe40000000058 */
[----:B0-----:R-:W-:Y:S01]  /*2b00*/  SHF.L.U64.HI R163, R12, 0x3, R13 ;  /* 0x000000030ca37819 */ /* 0x001fe2000001020d */
[----:B------:R-:W-:Y:S06]  /*2b10*/  @!P3 BRA `(.L_x_35) ;  /* 0x000000000004b947 */ /* 0x000fec0003800000 */
[----:B------:R0:W5:Y:S02]  /*2b20*/  LDG.E.LTC128B.U16 R88, desc[UR36][R160.64+0x2] ;  /* 0x00000224a0587981 */ /* 0x000164000c1e1520 */
.L_x_35:
[----:B------:R-:W-:Y:S05]  /*2b30*/  BSYNC B1 ;  /* 0x0000000000017941 */ /* 0x000fea0003800000 */
.L_x_34:
[----:B-----5:R-:W-:Y:S01]  /*2b40*/  HADD2.F32 R168, -RZ, R88.H0_H0 ;  /* 0x20000058ffa87230 */ /* 0x020fe20000004100 */
[----:B------:R-:W-:Y:S01]  /*2b50*/  ISETP.GT.AND P0, PT, R157, 0x8, PT ;  /* 0x000000089d00780c */ /* 0x000fe20003f04270 */
[----:B------:R-:W-:-:S04]  /*2b60*/  IMAD.WIDE.U32 R166, R165, R12, R162 ;  /* 0x0000000ca5a67225 */ /* 0x000fc800078e00a2 */
[----:B------:R-:W-:Y:S01]  /*2b70*/  FMUL R168, R168, R155 ;  /* 0x0000009ba8a87220 */ /* 0x000fe20000400000 */
[----:B------:R-:W-:Y:S01]  /*2b80*/  IMAD.IADD R169, R169, 0x1, R167 ;  /* 0x00000001a9a97824 */ /* 0x000fe200078e02a7 */
[----:B------:R-:W-:Y:S02]  /*2b90*/  ISETP.GT.AND P1, PT, R0, RZ, P0 ;  /* 0x000000ff0000720c */ /* 0x000fe40000724270 */
[----:B------:R-:W-:Y:S01]  /*2ba0*/  FFMA R168, R89, R154, R168 ;  /* 0x0000009a59a87223 */ /* 0x000fe200000000a8 */
[----:B------:R-:W-:-:S04]  /*2bb0*/  IADD3 R89, P4, R14, R166, RZ ;  /* 0x000000a60e597210 */ /* 0x000fc80007f9e0ff */
[----:B------:R-:W-:Y:S01]  /*2bc0*/  F2FP.F16.F32.PACK_AB R168, RZ, R168 ;  /* 0x000000a8ffa8723e */ /* 0x000fe200000000ff */
[----:B------:R-:W-:Y:S01]  /*2bd0*/  IMAD.X R172, R169, 0x1, R21, P4 ;  /* 0x00000001a9ac7824 */ /* 0x000fe200020e0615 */
[C---:B------:R-:W-:Y:S02]  /*2be0*/  LEA R170, P4, R89.reuse, R8, 0x1 ;  /* 0x0000000859aa7211 */ /* 0x040fe400078808ff */
[----:B------:R-:W-:Y:S02]  /*2bf0*/  PRMT R167, R168, 0x7610, R167 ;  /* 0x00007610a8a77816 */ /* 0x000fe400000000a7 */
[----:B------:R-:W-:Y:S02]  /*2c00*/  PRMT R168, R88, 0x7610, R168 ;  /* 0x0000761058a87816 */ /* 0x000fe400000000a8 */
[----:B------:R-:W-:Y:S01]  /*2c10*/  LEA.HI.X R171, R89, R9, R172, 0x1, P4 ;  /* 0x0000000959ab7211 */ /* 0x000fe200020f0cac */
[----:B------:R1:W-:Y:S04]  /*2c20*/  @P3 STG.E.U16 desc[UR36][R158.64+0x2], R167 ;  /* 0x000002a79e003986 */ /* 0x0003e8000c101524 */
[----:B------:R2:W3:Y:S01]  /*2c30*/  @P1 LDG.E.LTC128B.U16 R168, desc[UR36][R170.64] ;  /* 0x00000024aaa81981 */ /* 0x0004e2000c1e1520 */
[----:B------:R-:W-:Y:S01]  /*2c40*/  IADD3 R166, P3, R6, R166, RZ ;  /* 0x000000a606a67210 */ /* 0x000fe20007f7e0ff */
[----:B------:R-:W-:Y:S03]  /*2c50*/  BSSY B1, `(.L_x_36) ;  /* 0x0000012000017945 */ /* 0x000fe60003800000 */
[----:B-1----:R-:W-:Y:S01]  /*2c60*/  IADD3.X R167, R7, R169, RZ, P3, !PT ;  /* 0x000000a907a77210 */ /* 0x002fe20001ffe4ff */
[----:B------:R-:W-:-:S02]  /*2c70*/  IMAD.SHL.U32 R169, R4, 0x10, RZ ;  /* 0x0000001004a97824 */ /* 0x000fc400078e00ff */
[----:B------:R-:W-:-:S03]  /*2c80*/  IMAD.WIDE.U32 R166, R23, R10, R166 ;  /* 0x0000000a17a67225 */ /* 0x000fc600078e00a6 */
[----:B--2---:R-:W-:Y:S01]  /*2c90*/  IADD3 R170, P3, R169, R158, RZ ;  /* 0x0000009ea9aa7210 */ /* 0x004fe20007f7e0ff */
[----:B------:R-:W-:Y:S01]  /*2ca0*/  IMAD.IADD R172, R11, 0x1, R167 ;  /* 0x000000010bac7824 */ /* 0x000fe200078e02a7 */
[----:B------:R-:W-:-:S05]  /*2cb0*/  SHF.L.U64.HI R167, R4, 0x4, R5 ;  /* 0x0000000404a77819 */ /* 0x000fca0000010205 */
[----:B------:R-:W-:Y:S02]  /*2cc0*/  IMAD.X R171, R167, 0x1, R159, P3 ;  /* 0x00000001a7ab7824 */ /* 0x000fe400018e069f */
[----:B---3--:R-:W-:-:S05]  /*2cd0*/  HADD2.F32 R88, -RZ, R168.H0_H0 ;  /* 0x200000a8ff587230 */ /* 0x008fca0000004100 */
[----:B------:R-:W-:Y:S01]  /*2ce0*/  FMUL R89, R88, R155 ;  /* 0x0000009b58597220 */ /* 0x000fe20000400000 */
[----:B------:R-:W-:-:S03]  /*2cf0*/  LEA R88, P4, R166, R8, 0x1 ;  /* 0x00000008a6587211 */ /* 0x000fc600078808ff */
[----:B------:R-:W-:Y:S01]  /*2d00*/  FFMA R90, R90, R154, R89 ;  /* 0x0000009a5a5a7223 */ /* 0x000fe20000000059 */
[----:B------:R-:W-:Y:S02]  /*2d10*/  LEA.HI.X R89, R166, R9, R172, 0x1, P4 ;  /* 0x00000009a6597211 */ /* 0x000fe400020f0cac */
[----:B------:R-:W-:Y:S02]  /*2d20*/  ISETP.GT.AND P4, PT, R0, 0x1, P0 ;  /* 0x000000010000780c */ /* 0x000fe40000784270 */
[----:B------:R-:W-:-:S05]  /*2d30*/  F2FP.F16.F32.PACK_AB R90, RZ, R90 ;  /* 0x0000005aff5a723e */ /* 0x000fca00000000ff */
[----:B------:R1:W-:Y:S06]  /*2d40*/  @P1 STG.E.U16 desc[UR36][R170.64], R90 ;  /* 0x0000005aaa001986 */ /* 0x0003ec000c101524 */
[----:B------:R-:W-:Y:S05]  /*2d50*/  @!P4 BRA `(.L_x_37) ;  /* 0x000000000004c947 */ /* 0x000fea0003800000 */
[----:B------:R2:W5:Y:S02]  /*2d60*/  LDG.E.LTC128B.U16 R168, desc[UR36][R88.64+0x2] ;  /* 0x0000022458a87981 */ /* 0x000564000c1e1520 */
.L_x_37:
[----:B------:R-:W-:Y:S05]  /*2d70*/  BSYNC B1 ;  /* 0x0000000000017941 */ /* 0x000fea0003800000 */
.L_x_36:
[----:B-1---5:R-:W-:Y:S01]  /*2d80*/  HADD2.F32 R90, -RZ, R168.H0_H0 ;  /* 0x200000a8ff5a7230 */ /* 0x022fe20000004100 */
[----:B------:R-:W-:Y:S01]  /*2d90*/  ISETP.GT.AND P1, PT, R0, 0x8, P2 ;  /* 0x000000080000780c */ /* 0x000fe20001724270 */
[----:B------:R-:W-:Y:S03]  /*2da0*/  BSSY B1, `(.L_x_38) ;  /* 0x000000a000017945 */ /* 0x000fe60003800000 */
[----:B------:R-:W-:-:S04]  /*2db0*/  FMUL R90, R90, R155 ;  /* 0x0000009b5a5a7220 */ /* 0x000fc80000400000 */
[----:B------:R-:W-:Y:S01]  /*2dc0*/  FFMA R90, R91, R154, R90 ;  /* 0x0000009a5b5a7223 */ /* 0x000fe2000000005a */
[----:B------:R-:W-:-:S04]  /*2dd0*/  @P4 IMAD.MOV.U32 R91, RZ, RZ, R171 ;  /* 0x000000ffff5b4224 */ /* 0x000fc800078e00ab */
[----:B------:R-:W-:-:S04]  /*2de0*/  F2FP.F16.F32.PACK_AB R90, RZ, R90 ;  /* 0x0000005aff5a723e */ /* 0x000fc800000000ff */
[----:B------:R-:W-:Y:S01]  /*2df0*/  PRMT R166, R90, 0x7610, R166 ;  /* 0x000076105aa67816 */ /* 0x000fe200000000a6 */
[----:B------:R-:W-:-:S05]  /*2e00*/  @P4 IMAD.MOV.U32 R90, RZ, RZ, R170 ;  /* 0x000000ffff5a4224 */ /* 0x000fca00078e00aa */
[----:B------:R1:W-:Y:S01]  /*2e10*/  @P4 STG.E.U16 desc[UR36][R90.64+0x2], R166 ;  /* 0x000002a65a004986 */ /* 0x0003e2000c101524 */
[----:B------:R-:W-:Y:S05]  /*2e20*/  @!P1 BRA `(.L_x_39) ;  /* 0x0000000000049947 */ /* 0x000fea0003800000 */
[----:B------:R3:W5:Y:S02]  /*2e30*/  LDG.E.LTC128B.U16 R168, desc[UR36][R160.64+0x10] ;  /* 0x00001024a0a87981 */ /* 0x000764000c1e1520 */
.L_x_39:
[----:B------:R-:W-:Y:S05]  /*2e40*/  BSYNC B1 ;  /* 0x0000000000017941 */ /* 0x000fea0003800000 */
.L_x_38:
[----:B-1---5:R-:W-:Y:S01]  /*2e50*/  HADD2.F32 R90, -RZ, R168.H0_H0 ;  /* 0x200000a8ff5a7230 */ /* 0x022fe20000004100 */
[----:B------:R-:W-:Y:S01]  /*2e60*/  ISETP.GT.AND P3, PT, R0, 0x9, P2 ;  /* 0x000000090000780c */ /* 0x000fe20001764270 */
[----:B------:R-:W-:Y:S03]  /*2e70*/  BSSY B1, `(.L_x_40) ;  /* 0x000000a000017945 */ /* 0x000fe60003800000 */
[----:B------:R-:W-:Y:S01]  /*2e80*/  FMUL R91, R90, R155 ;  /* 0x0000009b5a5b7220 */ /* 0x000fe20000400000 */
[----:B------:R-:W-:-:S03]  /*2e90*/  @P1 IMAD.MOV.U32 R90, RZ, RZ, R158 ;  /* 0x000000ffff5a1224 */ /* 0x000fc600078e009e */
[----:B------:R-:W-:-:S05]  /*2ea0*/  FFMA R91, R92, R154, R91 ;  /* 0x0000009a5c5b7223 */ /* 0x000fca000000005b */
[----:B------:R-:W-:-:S04]  /*2eb0*/  F2FP.F16.F32.PACK_AB R91, RZ, R91 ;  /* 0x0000005bff5b723e */ /* 0x000fc800000000ff */
[----:B------:R-:W-:Y:S01]  /*2ec0*/  PRMT R92, R91, 0x7610, R92 ;  /* 0x000076105b5c7816 */ /* 0x000fe2000000005c */
[----:B------:R-:W-:-:S05]  /*2ed0*/  @P1 IMAD.MOV.U32 R91, RZ, RZ, R159 ;  /* 0x000000ffff5b1224 */ /* 0x000fca00078e009f */
[----:B------:R1:W-:Y:S01]  /*2ee0*/  @P1 STG.E.U16 desc[UR36][R90.64+0x10], R92 ;  /* 0x0000105c5a001986 */ /* 0x0003e2000c101524 */
[----:B------:R-:W-:Y:S05]  /*2ef0*/  @!P3 BRA `(.L_x_41) ;  /* 0x000000000004b947 */ /* 0x000fea0003800000 */
[----:B------:R4:W5:Y:S02]  /*2f00*/  LDG.E.LTC128B.U16 R168, desc[UR36][R160.64+0x12] ;  /* 0x00001224a0a87981 */ /* 0x000964000c1e1520 */
.L_x_41:
[----:B------:R-:W-:Y:S05]  /*2f10*/  BSYNC B1 ;  /* 0x0000000000017941 */ /* 0x000fea0003800000 */
.L_x_40:
[----:B-1---5:R-:W-:Y:S01]  /*2f20*/  HADD2.F32 R90, -RZ, R168.H0_H0 ;  /* 0x200000a8ff5a7230 */ /* 0x022fe20000004100 */
[----:B------:R-:W-:Y:S01]  /*2f30*/  ISETP.GT.AND P1, PT, R0, 0x8, P0 ;  /* 0x000000080000780c */ /* 0x000fe20000724270 */
[----:B------:R-:W-:Y:S01]  /*2f40*/  @P3 IMAD.MOV.U32 R91, RZ, RZ, R159 ;  /* 0x000000ffff5b3224 */ /* 0x000fe200078e009f */
[----:B------:R-:W-:Y:S02]  /*2f50*/  BSSY B1, `(.L_x_42) ;  /* 0x0000009000017945 */ /* 0x000fe40003800000 */
[----:B------:R-:W-:-:S04]  /*2f60*/  FMUL R90, R90, R155 ;  /* 0x0000009b5a5a7220 */ /* 0x000fc80000400000 */
[----:B------:R-:W-:-:S05]  /*2f70*/  FFMA R90, R93, R154, R90 ;  /* 0x0000009a5d5a7223 */ /* 0x000fca000000005a */
[----:B------:R-:W-:-:S04]  /*2f80*/  F2FP.F16.F32.PACK_AB R90, RZ, R90 ;  /* 0x0000005aff5a723e */ /* 0x000fc800000000ff */
[----:B------:R-:W-:Y:S02]  /*2f90*/  PRMT R92, R90, 0x7610, R92 ;  /* 0x000076105a5c7816 */ /* 0x000fe4000000005c */
[----:B------:R-:W-:-:S05]  /*2fa0*/  @P3 MOV R90, R158 ;  /* 0x0000009e005a3202 */ /* 0x000fca0000000f00 */
[----:B------:R1:W-:Y:S01]  /*2fb0*/  @P3 STG.E.U16 desc[UR36][R90.64+0x12], R92 ;  /* 0x0000125c5a003986 */ /* 0x0003e2000c101524 */
[----:B------:R-:W-:Y:S05]  /*2fc0*/  @!P1 BRA `(.L_x_43) ;  /* 0x0000000000049947 */ /* 0x000fea0003800000 */
[----:B------:R0:W5:Y:S02]  /*2fd0*/  LDG.E.LTC128B.U16 R168, desc[UR36][R88.64+0x10] ;  /* 0x0000102458a87981 */ /* 0x000164000c1e1520 */
.L_x_43:
[----:B------:R-:W-:Y:S05]  /*2fe0*/  BSYNC B1 ;  /* 0x0000000000017941 */ /* 0x000fea0003800000 */
.L_x_42:
        /* <DEDUP_REMOVED lines=12> */
.L_x_45:
[----:B------:R-:W-:Y:S05]  /*30b0*/  BSYNC B1 ;  /* 0x0000000000017941 */ /* 0x000fea0003800000 */
.L_x_44:
[----:B-1---5:R-:W-:Y:S01]  /*30c0*/  HADD2.F32 R90, -RZ, R168.H0_H0 ;  /* 0x200000a8ff5a7230 */ /* 0x022fe20000004100 */
[----:B------:R-:W-:Y:S01]  /*30d0*/  ISETP.GT.AND P1, PT, R0, 0x10, P2 ;  /* 0x000000100000780c */ /* 0x000fe20001724270 */
[----:B------:R-:W-:Y:S01]  /*30e0*/  @P3 IMAD.MOV.U32 R91, RZ, RZ, R171 ;  /* 0x000000ffff5b3224 */ /* 0x000fe200078e00ab */
[----:B------:R-:W-:Y:S02]  /*30f0*/  BSSY B1, `(.L_x_46) ;  /* 0x0000009000017945 */ /* 0x000fe40003800000 */
[----:B------:R-:W-:-:S04]  /*3100*/  FMUL R90, R90, R155 ;  /* 0x0000009b5a5a7220 */ /* 0x000fc80000400000 */
[----:B------:R-:W-:-:S05]  /*3110*/  FFMA R90, R95, R154, R90 ;  /* 0x0000009a5f5a7223 */ /* 0x000fca000000005a */
[----:B------:R-:W-:-:S04]  /*3120*/  F2FP.F16.F32.PACK_AB R90, RZ, R90 ;  /* 0x0000005aff5a723e */ /* 0x000fc800000000ff */
[----:B------:R-:W-:Y:S01]  /*3130*/  PRMT R92, R90, 0x7610, R92 ;  /* 0x000076105a5c7816 */ /* 0x000fe2000000005c */
[----:B------:R-:W-:-:S05]  /*3140*/  @P3 IMAD.MOV.U32 R90, RZ, RZ, R170 ;  /* 0x000000ffff5a3224 */ /* 0x000fca00078e00aa */
[----:B------:R1:W-:Y:S01]  /*3150*/  @P3 STG.E.U16 desc[UR36][R90.64+0x12], R92 ;  /* 0x0000125c5a003986 */ /* 0x0003e2000c101524 */
[----:B------:R-:W-:Y:S05]  /*3160*/  @!P1 BRA `(.L_x_47) ;  /* 0x0000000000049947 */ /* 0x000fea0003800000 */
[----:B------:R0:W5:Y:S02]  /*3170*/  LDG.E.LTC128B.U16 R168, desc[UR36][R160.64+0x20] ;  /* 0x00002024a0a87981 */ /* 0x000164000c1e1520 */
.L_x_47:
[----:B------:R-:W-:Y:S05]  /*3180*/  BSYNC B1 ;  /* 0x0000000000017941 */ /* 0x000fea0003800000 */
.L_x_46:
        /* <DEDUP_REMOVED lines=12> */
.L_x_49:
[----:B------:R-:W-:Y:S05]  /*3250*/  BSYNC B1 ;  /* 0x0000000000017941 */ /* 0x000fea0003800000 */
.L_x_48:
        /* <DEDUP_REMOVED lines=12> */
.L_x_51:
[----:B------:R-:W-:Y:S05]  /*3320*/  BSYNC B1 ;  /* 0x0000000000017941 */ /* 0x000fea0003800000 */
.L_x_50:
        /* <DEDUP_REMOVED lines=12> */
.L_x_53:
[----:B------:R-:W-:Y:S05]  /*33f0*/  BSYNC B1 ;  /* 0x0000000000017941 */ /* 0x000fea0003800000 */
.L_x_52:
        /* <DEDUP_REMOVED lines=12> */
.L_x_55:
[----:B------:R-:W-:Y:S05]  /*34c0*/  BSYNC B1 ;  /* 0x0000000000017941 */ /* 0x000fea0003800000 */
.L_x_54:
        /* <DEDUP_REMOVED lines=12> */
.L_x_57:
[----:B------:R-:W-:Y:S05]  /*3590*/  BSYNC B1 ;  /* 0x0000000000017941 */ /* 0x000fea0003800000 */
.L_x_56:
        /* <DEDUP_REMOVED lines=12> */
.L_x_59:
[----:B------:R-:W-:Y:S05]  /*3660*/  BSYNC B1 ;  /* 0x0000000000017941 */ /* 0x000fea0003800000 */
.L_x_58:
        /* <DEDUP_REMOVED lines=12> */
.L_x_61:
[----:B------:R-:W-:Y:S05]  /*3730*/  BSYNC B1 ;  /* 0x0000000000017941 */ /* 0x000fea0003800000 */
.L_x_60:
        /* <DEDUP_REMOVED lines=12> */
.L_x_63:
[----:B------:R-:W-:Y:S05]  /*3800*/  BSYNC B1 ;  /* 0x0000000000017941 */ /* 0x000fea0003800000 */
.L_x_62:
        /* <DEDUP_REMOVED lines=12> */
.L_x_65:
[----:B------:R-:W-:Y:S05]  /*38d0*/  BSYNC B1 ;  /* 0x0000000000017941 */ /* 0x000fea0003800000 */
.L_x_64:
        /* <DEDUP_REMOVED lines=12> */
.L_x_67:
[----:B------:R-:W-:Y:S05]  /*39a0*/  BSYNC B1 ;  /* 0x0000000000017941 */ /* 0x000fea0003800000 */
.L_x_66:
        /* <DEDUP_REMOVED lines=12> */
.L_x_69:
[----:B------:R-:W-:Y:S05]  /*3a70*/  BSYNC B1 ;  /* 0x0000000000017941 */ /* 0x000fea0003800000 */
.L_x_68:
        /* <DEDUP_REMOVED lines=12> */
.L_x_71:
[----:B------:R-:W-:Y:S05]  /*3b40*/  BSYNC B1 ;  /* 0x0000000000017941 */ /* 0x000fea0003800000 */
.L_x_70:
        /* <DEDUP_REMOVED lines=12> */
.L_x_73:
[----:B------:R-:W-:Y:S05]  /*3c10*/  BSYNC B1 ;  /* 0x0000000000017941 */ /* 0x000fea0003800000 */
.L_x_72:
        /* <DEDUP_REMOVED lines=12> */
.L_x_75:
[----:B------:R-:W-:Y:S05]  /*3ce0*/  BSYNC B1 ;  /* 0x0000000000017941 */ /* 0x000fea0003800000 */
.L_x_74:
        /* <DEDUP_REMOVED lines=12> */
.L_x_77:
[----:B------:R-:W-:Y:S05]  /*3db0*/  BSYNC B1 ;  /* 0x0000000000017941 */ /* 0x000fea0003800000 */
.L_x_76:
        /* <DEDUP_REMOVED lines=12> */
.L_x_79:
[----:B------:R-:W-:Y:S05]  /*3e80*/  BSYNC B1 ;  /* 0x0000000000017941 */ /* 0x000fea0003800000 */
.L_x_78:
        /* <DEDUP_REMOVED lines=12> */
.L_x_81:
[----:B------:R-:W-:Y:S05]  /*3f50*/  BSYNC B1 ;  /* 0x0000000000017941 */ /* 0x000fea0003800000 */
.L_x_80:
        /* <DEDUP_REMOVED lines=12> */
.L_x_83:
[----:B------:R-:W-:Y:S05]  /*4020*/  BSYNC B1 ;  /* 0x0000000000017941 */ /* 0x000fea0003800000 */
.L_x_82:
        /* <DEDUP_REMOVED lines=12> */
.L_x_85:
[----:B------:R-:W-:Y:S05]  /*40f0*/  BSYNC B1 ;  /* 0x0000000000017941 */ /* 0x000fea0003800000 */
.L_x_84:
        /* <DEDUP_REMOVED lines=12> */
.L_x_87:
[----:B------:R-:W-:Y:S05]  /*41c0*/  BSYNC B1 ;  /* 0x0000000000017941 */ /* 0x000fea0003800000 */
.L_x_86:
        /* <DEDUP_REMOVED lines=12> */
.L_x_89:
[----:B------:R-:W-:Y:S05]  /*4290*/  BSYNC B1 ;  /* 0x0000000000017941 */ /* 0x000fea0003800000 */
.L_x_88:
        /* <DEDUP_REMOVED lines=12> */
.L_x_91:
[----:B------:R-:W-:Y:S05]  /*4360*/  BSYNC B1 ;  /* 0x0000000000017941 */ /* 0x000fea0003800000 */
.L_x_90:
        /* <DEDUP_REMOVED lines=12> */
.L_x_93:
[----:B------:R-:W-:Y:S05]  /*4430*/  BSYNC B1 ;  /* 0x0000000000017941 */ /* 0x000fea0003800000 */
.L_x_92:
        /* <DEDUP_REMOVED lines=12> */
.L_x_95:
[----:B------:R-:W-:Y:S05]  /*4500*/  BSYNC B1 ;  /* 0x0000000000017941 */ /* 0x000fea0003800000 */
.L_x_94:
        /* <DEDUP_REMOVED lines=12> */
.L_x_97:
[----:B------:R-:W-:Y:S05]  /*45d0*/  BSYNC B1 ;  /* 0x0000000000017941 */ /* 0x000fea0003800000 */
.L_x_96:
        /* <DEDUP_REMOVED lines=12> */
.L_x_99:
[----:B------:R-:W-:Y:S05]  /*46a0*/  BSYNC B1 ;  /* 0x0000000000017941 */ /* 0x000fea0003800000 */
.L_x_98:
        /* <DEDUP_REMOVED lines=12> */
.L_x_101:
[----:B------:R-:W-:Y:S05]  /*4770*/  BSYNC B1 ;  /* 0x0000000000017941 */ /* 0x000fea0003800000 */
.L_x_100:
        /* <DEDUP_REMOVED lines=12> */
.L_x_103:
[----:B------:R-:W-:Y:S05]  /*4840*/  BSYNC B1 ;  /* 0x0000000000017941 */ /* 0x000fea0003800000 */
.L_x_102:
        /* <DEDUP_REMOVED lines=12> */
.L_x_105:
[----:B------:R-:W-:Y:S05]  /*4910*/  BSYNC B1 ;  /* 0x0000000000017941 */ /* 0x000fea0003800000 */
.L_x_104:
        /* <DEDUP_REMOVED lines=12> */
.L_x_107:
[----:B------:R-:W-:Y:S05]  /*49e0*/  BSYNC B1 ;  /* 0x0000000000017941 */ /* 0x000fea0003800000 */
.L_x_106:
        /* <DEDUP_REMOVED lines=12> */
.L_x_109:
[----:B------:R-:W-:Y:S05]  /*4ab0*/  BSYNC B1 ;  /* 0x0000000000017941 */ /* 0x000fea0003800000 */
.L_x_108:
        /* <DEDUP_REMOVED lines=12> */
.L_x_111:
[----:B------:R-:W-:Y:S05]  /*4b80*/  BSYNC B1 ;  /* 0x0000000000017941 */ /* 0x000fea0003800000 */
.L_x_110:
        /* <DEDUP_REMOVED lines=12> */
.L_x_113:
[----:B------:R-:W-:Y:S05]  /*4c50*/  BSYNC B1 ;  /* 0x0000000000017941 */ /* 0x000fea0003800000 */
.L_x_112:
        /* <DEDUP_REMOVED lines=12> */
.L_x_115:
[----:B------:R-:W-:Y:S05]  /*4d20*/  BSYNC B1 ;  /* 0x0000000000017941 */ /* 0x000fea0003800000 */
.L_x_114:
        /* <DEDUP_REMOVED lines=12> */
.L_x_117:
[----:B------:R-:W-:Y:S05]  /*4df0*/  BSYNC B1 ;  /* 0x0000000000017941 */ /* 0x000fea0003800000 */
.L_x_116:
        /* <DEDUP_REMOVED lines=12> */
.L_x_119:
[----:B------:R-:W-:Y:S05]  /*4ec0*/  BSYNC B1 ;  /* 0x0000000000017941 */ /* 0x000fea0003800000 */
.L_x_118:
        /* <DEDUP_REMOVED lines=12> */
.L_x_121:
[----:B------:R-:W-:Y:S05]  /*4f90*/  BSYNC B1 ;  /* 0x0000000000017941 */ /* 0x000fea0003800000 */
.L_x_120:
        /* <DEDUP_REMOVED lines=12> */
.L_x_123:
[----:B------:R-:W-:Y:S05]  /*5060*/  BSYNC B1 ;  /* 0x0000000000017941 */ /* 0x000fea0003800000 */
.L_x_122:
        /* <DEDUP_REMOVED lines=12> */
.L_x_125:
[----:B------:R-:W-:Y:S05]  /*5130*/  BSYNC B1 ;  /* 0x0000000000017941 */ /* 0x000fea0003800000 */
.L_x_124:
        /* <DEDUP_REMOVED lines=12> */
.L_x_127:
[----:B------:R-:W-:Y:S05]  /*5200*/  BSYNC B1 ;  /* 0x0000000000017941 */ /* 0x000fea0003800000 */
.L_x_126:
        /* <DEDUP_REMOVED lines=12> */
.L_x_129:
[----:B------:R-:W-:Y:S05]  /*52d0*/  BSYNC B1 ;  /* 0x0000000000017941 */ /* 0x000fea0003800000 */
.L_x_128:
        /* <DEDUP_REMOVED lines=12> */
.L_x_131:
[----:B------:R-:W-:Y:S05]  /*53a0*/  BSYNC B1 ;  /* 0x0000000000017941 */ /* 0x000fea0003800000 */
.L_x_130:
        /* <DEDUP_REMOVED lines=12> */
.L_x_133:
[----:B------:R-:W-:Y:S05]  /*5470*/  BSYNC B1 ;  /* 0x0000000000017941 */ /* 0x000fea0003800000 */
.L_x_132:
        /* <DEDUP_REMOVED lines=12> */
.L_x_135:
[----:B------:R-:W-:Y:S05]  /*5540*/  BSYNC B1 ;  /* 0x0000000000017941 */ /* 0x000fea0003800000 */
.L_x_134:
        /* <DEDUP_REMOVED lines=12> */
.L_x_137:
[----:B------:R-:W-:Y:S05]  /*5610*/  BSYNC B1 ;  /* 0x0000000000017941 */ /* 0x000fea0003800000 */
.L_x_136:
        /* <DEDUP_REMOVED lines=12> */
.L_x_139:
[----:B------:R-:W-:Y:S05]  /*56e0*/  BSYNC B1 ;  /* 0x0000000000017941 */ /* 0x000fea0003800000 */
.L_x_138:
        /* <DEDUP_REMOVED lines=12> */
.L_x_141:
[----:B------:R-:W-:Y:S05]  /*57b0*/  BSYNC B1 ;  /* 0x0000000000017941 */ /* 0x000fea0003800000 */
.L_x_140:
        /* <DEDUP_REMOVED lines=12> */
.L_x_143:
[----:B------:R-:W-:Y:S05]  /*5880*/  BSYNC B1 ;  /* 0x0000000000017941 */ /* 0x000fea0003800000 */
.L_x_142:
        /* <DEDUP_REMOVED lines=12> */
.L_x_145:
[----:B------:R-:W-:Y:S05]  /*5950*/  BSYNC B1 ;  /* 0x0000000000017941 */ /* 0x000fea0003800000 */
.L_x_144:
        /* <DEDUP_REMOVED lines=12> */
.L_x_147:
[----:B------:R-:W-:Y:S05]  /*5a20*/  BSYNC B1 ;  /* 0x0000000000017941 */ /* 0x000fea0003800000 */
.L_x_146:
        /* <DEDUP_REMOVED lines=12> */
.L_x_149:
[----:B------:R-:W-:Y:S05]  /*5af0*/  BSYNC B1 ;  /* 0x0000000000017941 */ /* 0x000fea0003800000 */
.L_x_148:
        /* <DEDUP_REMOVED lines=12> */
.L_x_151:
[----:B------:R-:W-:Y:S05]  /*5bc0*/  BSYNC B1 ;  /* 0x0000000000017941 */ /* 0x000fea0003800000 */
.L_x_150:
        /* <DEDUP_REMOVED lines=12> */
.L_x_153:
[----:B------:R-:W-:Y:S05]  /*5c90*/  BSYNC B1 ;  /* 0x0000000000017941 */ /* 0x000fea0003800000 */
.L_x_152:
        /* <DEDUP_REMOVED lines=12> */
.L_x_155:
[----:B------:R-:W-:Y:S05]  /*5d60*/  BSYNC B1 ;  /* 0x0000000000017941 */ /* 0x000fea0003800000 */
.L_x_154:
[----:B-1---5:R-:W-:Y:S01]  /*5d70*/  HADD2.F32 R90, -RZ, R168.H0_H0 ;  /* 0x200000a8ff5a7230 */ /* 0x022fe20000004100 */
[----:B------:R-:W-:Y:S01]  /*5d80*/  ISETP.GT.AND P1, PT, R0, 0x79, P0 ;  /* 0x000000790000780c */ /* 0x000fe20000724270 */
[----:B------:R-:W-:Y:S01]  /*5d90*/  BSSY B1, `(.L_x_156) ;  /* 0x000000c000017945 */ /* 0x000fe20003800000 */
[----:B------:R-:W-:Y:S02]  /*5da0*/  IADD3 R165, P0, R165, 0x80, RZ ;  /* 0x00000080a5a57810 */ /* 0x000fe40007f1e0ff */
[----:B------:R-:W-:Y:S01]  /*5db0*/  FMUL R91, R90, R155 ;  /* 0x0000009b5a5b7220 */ /* 0x000fe20000400000 */
[----:B------:R-:W-:Y:S02]  /*5dc0*/  @P3 IMAD.MOV.U32 R90, RZ, RZ, R170 ;  /* 0x000000ffff5a3224 */ /* 0x000fe400078e00aa */
[----:B------:R-:W-:Y:S02]  /*5dd0*/  IMAD.X R153, RZ, RZ, R153, P0 ;  /* 0x000000ffff997224 */ /* 0x000fe400000e0699 */
[----:B------:R-:W-:-:S05]  /*5de0*/  FFMA R91, R150, R154, R91 ;  /* 0x0000009a965b7223 */ /* 0x000fca000000005b */
[----:B------:R-:W-:-:S04]  /*5df0*/  F2FP.F16.F32.PACK_AB R91, RZ, R91 ;  /* 0x0000005bff5b723e */ /* 0x000fc800000000ff */
[----:B------:R-:W-:Y:S01]  /*5e00*/  PRMT R92, R91, 0x7610, R92 ;  /* 0x000076105b5c7816 */ /* 0x000fe2000000005c */
[----:B------:R-:W-:-:S05]  /*5e10*/  @P3 IMAD.MOV.U32 R91, RZ, RZ, R171 ;  /* 0x000000ffff5b3224 */ /* 0x000fca00078e00ab */
[----:B------:R1:W-:Y:S01]  /*5e20*/  @P3 STG.E.U16 desc[UR36][R90.64+0xf0], R92 ;  /* 0x0000f05c5a003986 */ /* 0x0003e2000c101524 */
[----:B------:R-:W-:Y:S05]  /*5e30*/  @!P1 BRA `(.L_x_157) ;  /* 0x0000000000049947 */ /* 0x000fea0003800000 */
[----:B------:R0:W5:Y:S02]  /*5e40*/  LDG.E.LTC128B.U16 R168, desc[UR36][R88.64+0xf2] ;  /* 0x0000f22458a87981 */ /* 0x000164000c1e1520 */
.L_x_157:
[----:B------:R-:W-:Y:S05]  /*5e50*/  BSYNC B1 ;  /* 0x0000000000017941 */ /* 0x000fea0003800000 */
.L_x_156:
[----:B0-2--5:R-:W-:Y:S01]  /*5e60*/  HADD2.F32 R88, -RZ, R168.H0_H0 ;  /* 0x200000a8ff587230 */ /* 0x025fe20000004100 */
[----:B------:R-:W-:Y:S01]  /*5e70*/  ISETP.GT.AND P0, PT, R157, 0x80, PT ;  /* 0x000000809d00780c */ /* 0x000fe20003f04270 */
[----:B-1----:R-:W-:-:S03]  /*5e80*/  IMAD R92, R153, R12, RZ ;  /* 0x0000000c995c7224 */ /* 0x002fc600078e02ff */
[----:B------:R-:W-:Y:S01]  /*5e90*/  FMUL R90, R88, R155 ;  /* 0x0000009b585a7220 */ /* 0x000fe20000400000 */
[C---:B------:R-:W-:Y:S01]  /*5ea0*/  IMAD R99, R165.reuse, R13, R92 ;  /* 0x0000000da5637224 */ /* 0x040fe200078e025c */
[----:B------:R-:W-:Y:S01]  /*5eb0*/  ISETP.GT.AND P2, PT, R0, RZ, P0 ;  /* 0x000000ff0000720c */ /* 0x000fe20000744270 */
[----:B------:R-:W-:-:S04]  /*5ec0*/  IMAD.WIDE.U32 R88, R165, R12, R20 ;  /* 0x0000000ca5587225 */ /* 0x000fc800078e0014 */
[----:B------:R-:W-:Y:S01]  /*5ed0*/  FFMA R151, R151, R154, R90 ;  /* 0x0000009a97977223 */ /* 0x000fe2000000005a */
[----:B------:R-:W-:Y:S01]  /*5ee0*/  IMAD.IADD R13, R89, 0x1, R99 ;  /* 0x00000001590d7824 */ /* 0x000fe200078e0263 */
[----:B------:R-:W-:-:S03]  /*5ef0*/  LEA R90, P3, R88, R8, 0x1 ;  /* 0x00000008585a7211 */ /* 0x000fc600078608ff */
[----:B------:R-:W-:Y:S02]  /*5f00*/  F2FP.F16.F32.PACK_AB R151, RZ, R151 ;  /* 0x00000097ff97723e */ /* 0x000fe400000000ff */
[----:B------:R-:W-:-:S03]  /*5f10*/  LEA.HI.X R91, R88, R9, R13, 0x1, P3 ;  /* 0x00000009585b7211 */ /* 0x000fc600018f0c0d */
[----:B------:R0:W-:Y:S04]  /*5f20*/  @P1 STG.E.U16 desc[UR36][R170.64+0xf2], R151 ;  /* 0x0000f297aa001986 */ /* 0x0001e8000c101524 */
[----:B------:R-:W2:Y:S01]  /*5f30*/  @P2 LDG.E.LTC128B.U16 R168, desc[UR36][R90.64] ;  /* 0x000000245aa82981 */ /* 0x000ea2000c1e1520 */
[----:B------:R-:W-:Y:S01]  /*5f40*/  IMAD.WIDE.U32 R88, R165, R12, R6 ;  /* 0x0000000ca5587225 */ /* 0x000fe200078e0006 */
[----:B------:R-:W-:Y:S01]  /*5f50*/  SHF.L.U64.HI R97, R4, 0x8, R5 ;  /* 0x0000000804617819 */ /* 0x000fe20000010205 */
[----:B------:R-:W-:Y:S01]  /*5f60*/  BSSY B1, `(.L_x_158) ;  /* 0x0000011000017945 */ /* 0x000fe20003800000 */
[----:B------:R-:W-:Y:S01]  /*5f70*/  ISETP.GT.AND P3, PT, R0, 0x1, P0 ;  /* 0x000000010000780c */ /* 0x000fe20000764270 */
[----:B------:R-:W-:Y:S02]  /*5f80*/  IMAD.IADD R89, R99, 0x1, R89 ;  /* 0x0000000163597824 */ /* 0x000fe400078e0259 */
[----:B------:R-:W-:-:S02]  /*5f90*/  IMAD.SHL.U32 R95, R4, 0x100, RZ ;  /* 0x00000100045f7824 */ /* 0x000fc400078e00ff */
[----:B--2---:R-:W-:-:S05]  /*5fa0*/  HADD2.F32 R92, -RZ, R168.H0_H0 ;  /* 0x200000a8ff5c7230 */ /* 0x004fca0000004100 */
[----:B------:R-:W-:Y:S01]  /*5fb0*/  FMUL R13, R92, R155 ;  /* 0x0000009b5c0d7220 */ /* 0x000fe20000400000 */
[----:B------:R-:W-:Y:S01]  /*5fc0*/  IMAD.WIDE.U32 R92, R23, R10, R88 ;  /* 0x0000000a175c7225 */ /* 0x000fe200078e0058 */
[----:B------:R-:W-:-:S03]  /*5fd0*/  IADD3 R88, P1, R95, R158, RZ ;  /* 0x0000009e5f587210 */ /* 0x000fc60007f3e0ff */
[----:B------:R-:W-:Y:S01]  /*5fe0*/  FFMA R13, R24, R154, R13 ;  /* 0x0000009a180d7223 */ /* 0x000fe2000000000d */
[----:B------:R-:W-:Y:S01]  /*5ff0*/  IADD3 R5, R11, R93, RZ ;  /* 0x0000005d0b057210 */ /* 0x000fe20007ffe0ff */
[----:B------:R-:W-:Y:S01]  /*6000*/  IMAD.X R89, R97, 0x1, R159, P1 ;  /* 0x0000000161597824 */ /* 0x000fe200008e069f */
[C---:B------:R-:W-:Y:S02]  /*6010*/  LEA R4, P4, R92.reuse, R8, 0x1 ;  /* 0x000000085c047211 */ /* 0x040fe400078808ff */
[----:B------:R-:W-:Y:S02]  /*6020*/  F2FP.F16.F32.PACK_AB R13, RZ, R13 ;  /* 0x0000000dff0d723e */ /* 0x000fe400000000ff */
[----:B------:R-:W-:-:S03]  /*6030*/  LEA.HI.X R5, R92, R9, R5, 0x1, P4 ;  /* 0x000000095c057211 */ /* 0x000fc600020f0c05 */
[----:B------:R0:W-:Y:S01]  /*6040*/  @P2 STG.E.U16 desc[UR36][R88.64], R13 ;  /* 0x0000000d58002986 */ /* 0x0001e2000c101524 */
[----:B------:R-:W-:Y:S05]  /*6050*/  @!P3 BRA `(.L_x_159) ;  /* 0x000000000004b947 */ /* 0x000fea0003800000 */
[----:B------:R1:W5:Y:S02]  /*6060*/  LDG.E.LTC128B.U16 R168, desc[UR36][R4.64+0x2] ;  /* 0x0000022404a87981 */ /* 0x000364000c1e1520 */
.L_x_159:
[----:B------:R-:W-:Y:S05]  /*6070*/  BSYNC B1 ;  /* 0x0000000000017941 */ /* 0x000fea0003800000 */
.L_x_158:
[----:B------:R-:W-:Y:S01]  /*6080*/  IMAD.WIDE.U32 R162, R165, R12, R162 ;  /* 0x0000000ca5a27225 */ /* 0x000fe200078e00a2 */
[----:B------:R-:W-:Y:S01]  /*6090*/  ISETP.GT.AND P1, PT, R157, 0x88, PT ;  /* 0x000000889d00780c */ /* 0x000fe20003f24270 */
[----:B------:R-:W-:Y:S02]  /*60a0*/  BSSY B1, `(.L_x_160) ;  /* 0x0000012000017945 */ /* 0x000fe40003800000 */
[----:B-----5:R-:W-:Y:S01]  /*60b0*/  HADD2.F32 R20, -RZ, R168.H0_H0 ;  /* 0x200000a8ff147230 */ /* 0x020fe20000004100 */
[----:B------:R-:W-:Y:S01]  /*60c0*/  IADD3 R14, P2, R14, R162, RZ ;  /* 0x000000a20e0e7210 */ /* 0x000fe20007f5e0ff */
[----:B------:R-:W-:Y:S02]  /*60d0*/  IMAD.IADD R99, R99, 0x1, R163 ;  /* 0x0000000163637824 */ /* 0x000fe400078e02a3 */
[----:B------:R-:W-:Y:S02]  /*60e0*/  @P3 IMAD.MOV.U32 R15, RZ, RZ, R89 ;  /* 0x000000ffff0f3224 */ /* 0x000fe400078e0059 */
[----:B------:R-:W-:Y:S01]  /*60f0*/  FMUL R20, R20, R155 ;  /* 0x0000009b14147220 */ /* 0x000fe20000400000 */
[----:B------:R-:W-:Y:S01]  /*6100*/  IMAD.X R21, R99, 0x1, R21, P2 ;  /* 0x0000000163157824 */ /* 0x000fe200010e0615 */
[----:B------:R-:W-:-:S02]  /*6110*/  LEA R12, P4, R14, R8, 0x1 ;  /* 0x000000080e0c7211 */ /* 0x000fc400078808ff */
[----:B------:R-:W-:Y:S01]  /*6120*/  FFMA R20, R25, R154, R20 ;  /* 0x0000009a19147223 */ /* 0x000fe20000000014 */
[----:B------:R-:W-:Y:S02]  /*6130*/  ISETP.GT.AND P2, PT, R0, RZ, P1 ;  /* 0x000000ff0000720c */ /* 0x000fe40000f44270 */
[----:B0-----:R-:W-:Y:S01]  /*6140*/  LEA.HI.X R13, R14, R9, R21, 0x1, P4 ;  /* 0x000000090e0d7211 */ /* 0x001fe200020f0c15 */
[----:B------:R-:W-:Y:S01]  /*6150*/  @P3 IMAD.MOV.U32 R14, RZ, RZ, R88 ;  /* 0x000000ffff0e3224 */ /* 0x000fe200078e0058 */
[----:B------:R-:W-:Y:S02]  /*6160*/  F2FP.F16.F32.PACK_AB R20, RZ, R20 ;  /* 0x00000014ff14723e */ /* 0x000fe400000000ff */
[----:B------:R-:W-:-:S03]  /*6170*/  IADD3 R6, P4, R6, R162, RZ ;  /* 0x000000a206067210 */ /* 0x000fc60007f9e0ff */
[----:B------:R0:W-:Y:S02]  /*6180*/  @P3 STG.E.U16 desc[UR36][R14.64+0x2], R20 ;  /* 0x000002140e003986 */ /* 0x0001e4000c101524 */
[----:B------:R-:W-:Y:S02]  /*6190*/  IMAD.X R7, R7, 0x1, R99, P4 ;  /* 0x0000000107077824 */ /* 0x000fe400020e0663 */
[----:B------:R-:W-:Y:S06]  /*61a0*/  @!P2 BRA `(.L_x_161) ;  /* 0x000000000004a947 */ /* 0x000fec0003800000 */
[----:B------:R2:W5:Y:S02]  /*61b0*/  LDG.E.LTC128B.U16 R168, desc[UR36][R12.64] ;  /* 0x000000240ca87981 */ /* 0x000564000c1e1520 */
.L_x_161:
[----:B------:R-:W-:Y:S05]  /*61c0*/  BSYNC B1 ;  /* 0x0000000000017941 */ /* 0x000fea0003800000 */
.L_x_160:
[----:B0----5:R-:W-:Y:S01]  /*61d0*/  HADD2.F32 R14, -RZ, R168.H0_H0 ;  /* 0x200000a8ff0e7230 */ /* 0x021fe20000004100 */
[----:B------:R-:W-:Y:S01]  /*61e0*/  BSSY B1, `(.L_x_162) ;  /* 0x000000e000017945 */ /* 0x000fe20003800000 */
[----:B--2---:R-:W-:Y:S01]  /*61f0*/  IMAD.WIDE.U32 R12, R23, R10, R6 ;  /* 0x0000000a170c7225 */ /* 0x004fe200078e0006 */
[----:B------:R-:W-:-:S03]  /*6200*/  IADD3 R6, P3, R88, R169, RZ ;  /* 0x000000a958067210 */ /* 0x000fc60007f7e0ff */
[----:B------:R-:W-:Y:S01]  /*6210*/  FMUL R7, R14, R155 ;  /* 0x0000009b0e077220 */ /* 0x000fe20000400000 */
[----:B------:R-:W-:Y:S01]  /*6220*/  IMAD.IADD R11, R11, 0x1, R13 ;  /* 0x000000010b0b7824 */ /* 0x000fe200078e020d */
[----:B------:R-:W-:Y:S02]  /*6230*/  LEA R8, P4, R12, R8, 0x1 ;  /* 0x000000080c087211 */ /* 0x000fe400078808ff */
[----:B------:R-:W-:Y:S02]  /*6240*/  FFMA R7, R26, R154, R7 ;  /* 0x0000009a1a077223 */ /* 0x000fe40000000007 */
[----:B------:R-:W-:Y:S02]  /*6250*/  LEA.HI.X R9, R12, R9, R11, 0x1, P4 ;  /* 0x000000090c097211 */ /* 0x000fe400020f0c0b */
[----:B------:R-:W-:Y:S02]  /*6260*/  ISETP.GT.AND P4, PT, R0, 0x1, P1 ;  /* 0x000000010000780c */ /* 0x000fe40000f84270 */
[----:B------:R-:W-:-:S02]  /*6270*/  F2FP.F16.F32.PACK_AB R10, RZ, R7 ;  /* 0x00000007ff0a723e */ /* 0x000fc400000000ff */
[----:B------:R-:W-:-:S05]  /*6280*/  IADD3.X R7, R89, R167, RZ, P3, !PT ;  /* 0x000000a759077210 */ /* 0x000fca0001ffe4ff */
[----:B------:R0:W-:Y:S04]  /*6290*/  @P2 STG.E.U16 desc[UR36][R6.64], R10 ;  /* 0x0000000a06002986 */ /* 0x0001e8000c101524 */
[----:B------:R-:W-:Y:S05]  /*62a0*/  @!P4 BRA `(.L_x_163) ;  /* 0x000000000004c947 */ /* 0x000fea0003800000 */
[----:B------:R2:W5:Y:S02]  /*62b0*/  LDG.E.LTC128B.U16 R168, desc[UR36][R8.64+0x2] ;  /* 0x0000022408a87981 */ /* 0x000564000c1e1520 */
.L_x_163:
[----:B------:R-:W-:Y:S05]  /*62c0*/  BSYNC B1 ;  /* 0x0000000000017941 */ /* 0x000fea0003800000 */
.L_x_162:
[----:B0----5:R-:W-:Y:S01]  /*62d0*/  HADD2.F32 R10, -RZ, R168.H0_H0 ;  /* 0x200000a8ff0a7230 */ /* 0x021fe20000004100 */
[----:B------:R-:W-:Y:S01]  /*62e0*/  ISETP.GT.AND P2, PT, R0, 0x8, P0 ;  /* 0x000000080000780c */ /* 0x000fe20000744270 */
[----:B------:R-:W-:Y:S03]  /*62f0*/  BSSY B1, `(.L_x_164) ;  /* 0x0000007000017945 */ /* 0x000fe60003800000 */
[----:B------:R-:W-:-:S04]  /*6300*/  FMUL R10, R10, R155 ;  /* 0x0000009b0a0a7220 */ /* 0x000fc80000400000 */
[----:B------:R-:W-:-:S05]  /*6310*/  FFMA R10, R27, R154, R10 ;  /* 0x0000009a1b0a7223 */ /* 0x000fca000000000a */
[----:B------:R-:W-:-:S05]  /*6320*/  F2FP.F16.F32.PACK_AB R10, RZ, R10 ;  /* 0x0000000aff0a723e */ /* 0x000fca00000000ff */
[----:B------:R0:W-:Y:S01]  /*6330*/  @P4 STG.E.U16 desc[UR36][R6.64+0x2], R10 ;  /* 0x0000020a06004986 */ /* 0x0001e2000c101524 */
[----:B------:R-:W-:Y:S05]  /*6340*/  @!P2 BRA `(.L_x_165) ;  /* 0x000000000004a947 */ /* 0x000fea0003800000 */
[----:B------:R0:W5:Y:S02]  /*6350*/  LDG.E.LTC128B.U16 R168, desc[UR36][R4.64+0x10] ;  /* 0x0000102404a87981 */ /* 0x000164000c1e1520 */
.L_x_165:
[----:B------:R-:W-:Y:S05]  /*6360*/  BSYNC B1 ;  /* 0x0000000000017941 */ /* 0x000fea0003800000 */
.L_x_164:
[----:B0----5:R-:W-:Y:S01]  /*6370*/  HADD2.F32 R6, -RZ, R168.H0_H0 ;  /* 0x200000a8ff067230 */ /* 0x021fe20000004100 */
[----:B------:R-:W-:Y:S01]  /*6380*/  ISETP.GT.AND P4, PT, R0, 0x9, P0 ;  /* 0x000000090000780c */ /* 0x000fe20000784270 */
[----:B------:R-:W-:Y:S03]  /*6390*/  BSSY B1, `(.L_x_166) ;  /* 0x000000a000017945 */ /* 0x000fe60003800000 */
[----:B------:R-:W-:Y:S01]  /*63a0*/  FMUL R7, R6, R155 ;  /* 0x0000009b06077220 */ /* 0x000fe20000400000 */
[----:B------:R-:W-:-:S03]  /*63b0*/  IMAD.MOV.U32 R6, RZ, RZ, R88 ;  /* 0x000000ffff067224 */ /* 0x000fc600078e0058 */
[----:B------:R-:W-:-:S05]  /*63c0*/  FFMA R7, R28, R154, R7 ;  /* 0x0000009a1c077223 */ /* 0x000fca0000000007 */
[----:B------:R-:W-:-:S04]  /*63d0*/  F2FP.F16.F32.PACK_AB R7, RZ, R7 ;  /* 0x00000007ff07723e */ /* 0x000fc800000000ff */
[----:B------:R-:W-:Y:S01]  /*63e0*/  PRMT R10, R7, 0x7610, R10 ;  /* 0x00007610070a7816 */ /* 0x000fe2000000000a */
[----:B------:R-:W-:-:S05]  /*63f0*/  IMAD.MOV.U32 R7, RZ, RZ, R89 ;  /* 0x000000ffff077224 */ /* 0x000fca00078e0059 */
[----:B------:R0:W-:Y:S01]  /*6400*/  @P2 STG.E.U16 desc[UR36][R6.64+0x10], R10 ;  /* 0x0000100a06002986 */ /* 0x0001e2000c101524 */
[----:B------:R-:W-:Y:S05]  /*6410*/  @!P4 BRA `(.L_x_167) ;  /* 0x000000000004c947 */ /* 0x000fea0003800000 */
[----:B------:R0:W5:Y:S02]  /*6420*/  LDG.E.LTC128B.U16 R168, desc[UR36][R4.64+0x12] ;  /* 0x0000122404a87981 */ /* 0x000164000c1e1520 */
.L_x_167:
[----:B------:R-:W-:Y:S05]  /*6430*/  BSYNC B1 ;  /* 0x0000000000017941 */ /* 0x000fea0003800000 */
.L_x_166:
        /* <DEDUP_REMOVED lines=9> */
.L_x_169:
[----:B------:R-:W-:Y:S05]  /*64d0*/  BSYNC B1 ;  /* 0x0000000000017941 */ /* 0x000fea0003800000 */
.L_x_168:
[----:B0----5:R-:W-:Y:S01]  /*64e0*/  HADD2.F32 R10, -RZ, R168.H0_H0 ;  /* 0x200000a8ff0a7230 */ /* 0x021fe20000004100 */
[----:B------:R-:W-:Y:S01]  /*64f0*/  ISETP.GT.AND P2, PT, R0, 0x9, P1 ;  /* 0x000000090000780c */ /* 0x000fe20000f44270 */
[----:B------:R-:W-:Y:S03]  /*6500*/  BSSY B1, `(.L_x_170) ;  /* 0x0000009000017945 */ /* 0x000fe60003800000 */
[----:B------:R-:W-:Y:S01]  /*6510*/  FMUL R11, R10, R155 ;  /* 0x0000009b0a0b7220 */ /* 0x000fe20000400000 */
[----:B------:R-:W-:-:S03]  /*6520*/  IADD3 R10, P4, R169, R88, RZ ;  /* 0x00000058a90a7210 */ /* 0x000fc60007f9e0ff */
[----:B------:R-:W-:-:S05]  /*6530*/  FFMA R11, R30, R154, R11 ;  /* 0x0000009a1e0b7223 */ /* 0x000fca000000000b */
[----:B------:R-:W-:Y:S01]  /*6540*/  F2FP.F16.F32.PACK_AB R12, RZ, R11 ;  /* 0x0000000bff0c723e */ /* 0x000fe200000000ff */
[----:B------:R-:W-:-:S05]  /*6550*/  IMAD.X R11, R167, 0x1, R89, P4 ;  /* 0x00000001a70b7824 */ /* 0x000fca00020e0659 */
[----:B------:R0:W-:Y:S01]  /*6560*/  @P3 STG.E.U16 desc[UR36][R10.64+0x10], R12 ;  /* 0x0000100c0a003986 */ /* 0x0001e2000c101524 */
[----:B------:R-:W-:Y:S05]  /*6570*/  @!P2 BRA `(.L_x_171) ;  /* 0x000000000004a947 */ /* 0x000fea0003800000 */
[----:B------:R0:W5:Y:S02]  /*6580*/  LDG.E.LTC128B.U16 R168, desc[UR36][R8.64+0x12] ;  /* 0x0000122408a87981 */ /* 0x000164000c1e1520 */
.L_x_171:
[----:B------:R-:W-:Y:S05]  /*6590*/  BSYNC B1 ;  /* 0x0000000000017941 */ /* 0x000fea0003800000 */
.L_x_170:
[----:B0----5:R-:W-:Y:S01]  /*65a0*/  HADD2.F32 R10, -RZ, R168.H0_H0 ;  /* 0x200000a8ff0a7230 */ /* 0x021fe20000004100 */
[----:B------:R-:W-:Y:S04]  /*65b0*/  BSSY B1, `(.L_x_172) ;  /* 0x000000a000017945 */ /* 0x000fe80003800000 */
[----:B------:R-:W-:Y:S01]  /*65c0*/  FMUL R12, R10, R155 ;  /* 0x0000009b0a0c7220 */ /* 0x000fe20000400000 */
[----:B------:R-:W-:-:S03]  /*65d0*/  IADD3 R10, P3, P4, R169, R158, R95 ;  /* 0x0000009ea90a7210 */ /* 0x000fc60007c7e05f */
[----:B------:R-:W-:Y:S01]  /*65e0*/  FFMA R12, R31, R154, R12 ;  /* 0x0000009a1f0c7223 */ /* 0x000fe2000000000c */
[----:B------:R-:W-:Y:S02]  /*65f0*/  IADD3.X R11, R167, R159, R97, P3, P4 ;  /* 0x0000009fa70b7210 */ /* 0x000fe40001fe8461 */
[----:B------:R-:W-:Y:S02]  /*6600*/  ISETP.GT.AND P3, PT, R0, 0x10, P0 ;  /* 0x000000100000780c */ /* 0x000fe40000764270 */
[----:B------:R-:W-:-:S05]  /*6610*/  F2FP.F16.F32.PACK_AB R12, RZ, R12 ;  /* 0x0000000cff0c723e */ /* 0x000fca00000000ff */
[----:B------:R0:W-:Y:S06]  /*6620*/  @P2 STG.E.U16 desc[UR36][R10.64+0x12], R12 ;  /* 0x0000120c0a002986 */ /* 0x0001ec000c101524 */
[----:B------:R-:W-:Y:S05]  /*6630*/  @!P3 BRA `(.L_x_173) ;  /* 0x000000000004b947 */ /* 0x000fea0003800000 */
[----:B------:R0:W5:Y:S02]  /*6640*/  LDG.E.LTC128B.U16 R168, desc[UR36][R4.64+0x20] ;  /* 0x0000202404a87981 */ /* 0x000164000c1e1520 */
.L_x_173:
[----:B------:R-:W-:Y:S05]  /*6650*/  BSYNC B1 ;  /* 0x0000000000017941 */ /* 0x000fea0003800000 */
.L_x_172:
        /* <DEDUP_REMOVED lines=9> */
.L_x_175:
[----:B------:R-:W-:Y:S05]  /*66f0*/  BSYNC B1 ;  /* 0x0000000000017941 */ /* 0x000fea0003800000 */
.L_x_174:
[----:B-----5:R-:W-:Y:S01]  /*6700*/  HADD2.F32 R12, -RZ, R168.H0_H0 ;  /* 0x200000a8ff0c7230 */ /* 0x020fe20000004100 */
        /* <DEDUP_REMOVED lines=8> */
.L_x_177:
[----:B------:R-:W-:Y:S05]  /*6790*/  BSYNC B1 ;  /* 0x0000000000017941 */ /* 0x000fea0003800000 */
.L_x_176:
        /* <DEDUP_REMOVED lines=9> */
.L_x_179:
[----:B------:R-:W-:Y:S05]  /*6830*/  BSYNC B1 ;  /* 0x0000000000017941 */ /* 0x000fea0003800000 */
.L_x_178:
        /* <DEDUP_REMOVED lines=9> */
.L_x_181:
[----:B------:R-:W-:Y:S05]  /*68d0*/  BSYNC B1 ;  /* 0x0000000000017941 */ /* 0x000fea0003800000 */
.L_x_180:
        /* <DEDUP_REMOVED lines=9> */
.L_x_183:
[----:B------:R-:W-:Y:S05]  /*6970*/  BSYNC B1 ;  /* 0x0000000000017941 */ /* 0x000fea0003800000 */
.L_x_182:
        /* <DEDUP_REMOVED lines=9> */
.L_x_185:
[----:B------:R-:W-:Y:S05]  /*6a10*/  BSYNC B1 ;  /* 0x0000000000017941 */ /* 0x000fea0003800000 */
.L_x_184:
        /* <DEDUP_REMOVED lines=9> */
.L_x_187:
[----:B------:R-:W-:Y:S05]  /*6ab0*/  BSYNC B1 ;  /* 0x0000000000017941 */ /* 0x000fea0003800000 */
.L_x_186:
        /* <DEDUP_REMOVED lines=9> */
.L_x_189:
[----:B------:R-:W-:Y:S05]  /*6b50*/  BSYNC B1 ;  /* 0x0000000000017941 */ /* 0x000fea0003800000 */
.L_x_188:
        /* <DEDUP_REMOVED lines=9> */
.L_x_191:
[----:B------:R-:W-:Y:S05]  /*6bf0*/  BSYNC B1 ;  /* 0x0000000000017941 */ /* 0x000fea0003800000 */
.L_x_190:
        /* <DEDUP_REMOVED lines=9> */
.L_x_193:
[----:B------:R-:W-:Y:S05]  /*6c90*/  BSYNC B1 ;  /* 0x0000000000017941 */ /* 0x000fea0003800000 */
.L_x_192:
        /* <DEDUP_REMOVED lines=9> */
.L_x_195:
[----:B------:R-:W-:Y:S05]  /*6d30*/  BSYNC B1 ;  /* 0x0000000000017941 */ /* 0x000fea0003800000 */
.L_x_194:
        /* <DEDUP_REMOVED lines=9> */
.L_x_197:
[----:B------:R-:W-:Y:S05]  /*6dd0*/  BSYNC B1 ;  /* 0x0000000000017941 */ /* 0x000fea0003800000 */
.L_x_196:
        /* <DEDUP_REMOVED lines=9> */
.L_x_199:
[----:B------:R-:W-:Y:S05]  /*6e70*/  BSYNC B1 ;  /* 0x0000000000017941 */ /* 0x000fea0003800000 */
.L_x_198:
        /* <DEDUP_REMOVED lines=9> */
.L_x_201:
[----:B------:R-:W-:Y:S05]  /*6f10*/  BSYNC B1 ;  /* 0x0000000000017941 */ /* 0x000fea0003800000 */
.L_x_200:
        /* <DEDUP_REMOVED lines=9> */
.L_x_203:
[----:B------:R-:W-:Y:S05]  /*6fb0*/  BSYNC B1 ;  /* 0x0000000000017941 */ /* 0x000fea0003800000 */
.L_x_202:
        /* <DEDUP_REMOVED lines=9> */
.L_x_205:
[----:B------:R-:W-:Y:S05]  /*7050*/  BSYNC B1 ;  /* 0x0000000000017941 */ /* 0x000fea0003800000 */
.L_x_204:
        /* <DEDUP_REMOVED lines=9> */
.L_x_207:
[----:B------:R-:W-:Y:S05]  /*70f0*/  BSYNC B1 ;  /* 0x0000000000017941 */ /* 0x000fea0003800000 */
.L_x_206:
        /* <DEDUP_REMOVED lines=9> */
.L_x_209:
[----:B------:R-:W-:Y:S05]  /*7190*/  BSYNC B1 ;  /* 0x0000000000017941 */ /* 0x000fea0003800000 */
.L_x_208:
        /* <DEDUP_REMOVED lines=9> */
.L_x_211:
[----:B------:R-:W-:Y:S05]  /*7230*/  BSYNC B1 ;  /* 0x0000000000017941 */ /* 0x000fea0003800000 */
.L_x_210:
        /* <DEDUP_REMOVED lines=9> */
.L_x_213:
[----:B------:R-:W-:Y:S05]  /*72d0*/  BSYNC B1 ;  /* 0x0000000000017941 */ /* 0x000fea0003800000 */
.L_x_212:
        /* <DEDUP_REMOVED lines=9> */
.L_x_215:
[----:B------:R-:W-:Y:S05]  /*7370*/  BSYNC B1 ;  /* 0x0000000000017941 */ /* 0x000fea0003800000 */
.L_x_214:
        /* <DEDUP_REMOVED lines=9> */
.L_x_217:
[----:B------:R-:W-:Y:S05]  /*7410*/  BSYNC B1 ;  /* 0x0000000000017941 */ /* 0x000fea0003800000 */
.L_x_216:
        /* <DEDUP_REMOVED lines=9> */
.L_x_219:
[----:B------:R-:W-:Y:S05]  /*74b0*/  BSYNC B1 ;  /* 0x0000000000017941 */ /* 0x000fea0003800000 */
.L_x_218:
        /* <DEDUP_REMOVED lines=9> */
.L_x_221:
[----:B------:R-:W-:Y:S05]  /*7550*/  BSYNC B1 ;  /* 0x0000000000017941 */ /* 0x000fea0003800000 */
.L_x_220:
        /* <DEDUP_REMOVED lines=9> */
.L_x_223:
[----:B------:R-:W-:Y:S05]  /*75f0*/  BSYNC B1 ;  /* 0x0000000000017941 */ /* 0x000fea0003800000 */
.L_x_222:
        /* <DEDUP_REMOVED lines=9> */
.L_x_225:
[----:B------:R-:W-:Y:S05]  /*7690*/  BSYNC B1 ;  /* 0x0000000000017941 */ /* 0x000fea0003800000 */
.L_x_224:
        /* <DEDUP_REMOVED lines=9> */
.L_x_227:
[----:B------:R-:W-:Y:S05]  /*7730*/  BSYNC B1 ;  /* 0x0000000000017941 */ /* 0x000fea0003800000 */
.L_x_226:
        /* <DEDUP_REMOVED lines=9> */
.L_x_229:
[----:B------:R-:W-:Y:S05]  /*77d0*/  BSYNC B1 ;  /* 0x0000000000017941 */ /* 0x000fea0003800000 */
.L_x_228:
        /* <DEDUP_REMOVED lines=9> */
.L_x_231:
[----:B------:R-:W-:Y:S05]  /*7870*/  BSYNC B1 ;  /* 0x0000000000017941 */ /* 0x000fea0003800000 */
.L_x_230:
        /* <DEDUP_REMOVED lines=9> */
.L_x_233:
[----:B------:R-:W-:Y:S05]  /*7910*/  BSYNC B1 ;  /* 0x0000000000017941 */ /* 0x000fea0003800000 */
.L_x_232:
        /* <DEDUP_REMOVED lines=9> */
.L_x_235:
[----:B------:R-:W-:Y:S05]  /*79b0*/  BSYNC B1 ;  /* 0x0000000000017941 */ /* 0x000fea0003800000 */
.L_x_234:
        /* <DEDUP_REMOVED lines=9> */
.L_x_237:
[----:B------:R-:W-:Y:S05]  /*7a50*/  BSYNC B1 ;  /* 0x0000000000017941 */ /* 0x000fea0003800000 */
.L_x_236:
        /* <DEDUP_REMOVED lines=9> */
.L_x_239:
[----:B------:R-:W-:Y:S05]  /*7af0*/  BSYNC B1 ;  /* 0x0000000000017941 */ /* 0x000fea0003800000 */
.L_x_238:
        /* <DEDUP_REMOVED lines=9> */
.L_x_241:
[----:B------:R-:W-:Y:S05]  /*7b90*/  BSYNC B1 ;  /* 0x0000000000017941 */ /* 0x000fea0003800000 */
.L_x_240:
        /* <DEDUP_REMOVED lines=9> */
.L_x_243:
[----:B------:R-:W-:Y:S05]  /*7c30*/  BSYNC B1 ;  /* 0x0000000000017941 */ /* 0x000fea0003800000 */
.L_x_242:
        /* <DEDUP_REMOVED lines=9> */
.L_x_245:
[----:B------:R-:W-:Y:S05]  /*7cd0*/  BSYNC B1 ;  /* 0x0000000000017941 */ /* 0x000fea0003800000 */
.L_x_244:
        /* <DEDUP_REMOVED lines=9> */
.L_x_247:
[----:B------:R-:W-:Y:S05]  /*7d70*/  BSYNC B1 ;  /* 0x0000000000017941 */ /* 0x000fea0003800000 */
.L_x_246:
        /* <DEDUP_REMOVED lines=9> */
.L_x_249:
[----:B------:R-:W-:Y:S05]  /*7e10*/  BSYNC B1 ;  /* 0x0000000000017941 */ /* 0x000fea0003800000 */
.L_x_248:
        /* <DEDUP_REMOVED lines=9> */
.L_x_251:
[----:B------:R-:W-:Y:S05]  /*7eb0*/  BSYNC B1 ;  /* 0x0000000000017941 */ /* 0x000fea0003800000 */
.L_x_250:
        /* <DEDUP_REMOVED lines=9> */
.L_x_253:
[----:B------:R-:W-:Y:S05]  /*7f50*/  BSYNC B1 ;  /* 0x0000000000017941 */ /* 0x000fea0003800000 */
.L_x_252:
        /* <DEDUP_REMOVED lines=9> */
.L_x_255:
[----:B------:R-:W-:Y:S05]  /*7ff0*/  BSYNC B1 ;  /* 0x0000000000017941 */ /* 0x000fea0003800000 */
.L_x_254:
        /* <DEDUP_REMOVED lines=9> */
.L_x_257:
[----:B------:R-:W-:Y:S05]  /*8090*/  BSYNC B1 ;  /* 0x0000000000017941 */ /* 0x000fea0003800000 */
.L_x_256:
        /* <DEDUP_REMOVED lines=9> */
.L_x_259:
[----:B------:R-:W-:Y:S05]  /*8130*/  BSYNC B1 ;  /* 0x0000000000017941 */ /* 0x000fea0003800000 */
.L_x_258:
        /* <DEDUP_REMOVED lines=9> */
.L_x_261:
[----:B------:R-:W-:Y:S05]  /*81d0*/  BSYNC B1 ;  /* 0x0000000000017941 */ /* 0x000fea0003800000 */
.L_x_260:
        /* <DEDUP_REMOVED lines=9> */
.L_x_263:
[----:B------:R-:W-:Y:S05]  /*8270*/  BSYNC B1 ;  /* 0x0000000000017941 */ /* 0x000fea0003800000 */
.L_x_262:
        /* <DEDUP_REMOVED lines=9> */
.L_x_265:
[----:B------:R-:W-:Y:S05]  /*8310*/  BSYNC B1 ;  /* 0x0000000000017941 */ /* 0x000fea0003800000 */
.L_x_264:
        /* <DEDUP_REMOVED lines=9> */
.L_x_267:
[----:B------:R-:W-:Y:S05]  /*83b0*/  BSYNC B1 ;  /* 0x0000000000017941 */ /* 0x000fea0003800000 */
.L_x_266:
        /* <DEDUP_REMOVED lines=9> */
.L_x_269:
[----:B------:R-:W-:Y:S05]  /*8450*/  BSYNC B1 ;  /* 0x0000000000017941 */ /* 0x000fea0003800000 */
.L_x_268:
        /* <DEDUP_REMOVED lines=9> */
.L_x_271:
[----:B------:R-:W-:Y:S05]  /*84f0*/  BSYNC B1 ;  /* 0x0000000000017941 */ /* 0x000fea0003800000 */
.L_x_270:
        /* <DEDUP_REMOVED lines=9> */
.L_x_273:
[----:B------:R-:W-:Y:S05]  /*8590*/  BSYNC B1 ;  /* 0x0000000000017941 */ /* 0x000fea0003800000 */
.L_x_272:
        /* <DEDUP_REMOVED lines=9> */
.L_x_275:
[----:B------:R-:W-:Y:S05]  /*8630*/  BSYNC B1 ;  /* 0x0000000000017941 */ /* 0x000fea0003800000 */
.L_x_274:
        /* <DEDUP_REMOVED lines=9> */
.L_x_277:
[----:B------:R-:W-:Y:S05]  /*86d0*/  BSYNC B1 ;  /* 0x0000000000017941 */ /* 0x000fea0003800000 */
.L_x_276:
        /* <DEDUP_REMOVED lines=9> */
.L_x_279:
[----:B------:R-:W-:Y:S05]  /*8770*/  BSYNC B1 ;  /* 0x0000000000017941 */ /* 0x000fea0003800000 */
.L_x_278:
[----:B01---5:R-:W-:Y:S01]  /*8780*/  HADD2.F32 R4, -RZ, R168.H0_H0 ;  /* 0x200000a8ff047230 */ /* 0x023fe20000004100 */
        /* <DEDUP_REMOVED lines=8> */
.L_x_281:
[----:B------:R-:W-:Y:S05]  /*8810*/  BSYNC B1 ;  /* 0x0000000000017941 */ /* 0x000fea0003800000 */
.L_x_280:
[----:B0----5:R-:W-:Y:S01]  /*8820*/  HADD2.F32 R4, -RZ, R168.H0_H0 ;  /* 0x200000a8ff047230 */ /* 0x021fe20000004100 */
        /* <DEDUP_REMOVED lines=11> */
.L_x_283:
[----:B------:R-:W-:Y:S05]  /*88e0*/  BSYNC B1 ;  /* 0x0000000000017941 */ /* 0x000fea0003800000 */
.L_x_282:
[----:B------:R-:W-:Y:S05]  /*88f0*/  @!P1 BRA `(.L_x_284) ;  /* 0x00000024003c9947 */ /* 0x000fea0003800000 */
[----:B-----5:R-:W-:-:S05]  /*8900*/  HADD2.F32 R168, -RZ, R168.H0_H0 ;  /* 0x200000a8ffa87230 */ /* 0x020fca0000004100 */
[----:B------:R-:W-:-:S04]  /*8910*/  FMUL R168, R168, R155 ;  /* 0x0000009ba8a87220 */ /* 0x000fc80000400000 */
[----:B------:R-:W-:-:S05]  /*8920*/  FFMA R168, R87, R154, R168 ;  /* 0x0000009a57a87223 */ /* 0x000fca00000000a8 */
[----:B------:R-:W-:-:S05]  /*8930*/  F2FP.F16.F32.PACK_AB R168, RZ, R168 ;  /* 0x000000a8ffa8723e */ /* 0x000fca00000000ff */
[----:B------:R0:W-:Y:S01]  /*8940*/  STG.E.U16 desc[UR36][R10.64+0xf2], R168 ;  /* 0x0000f2a80a007986 */ /* 0x0001e2000c101524 */
[----:B------:R-:W-:Y:S05]  /*8950*/  BRA `(.L_x_284) ;  /* 0x0000002400247947 */ /* 0x000fea0003800000 */
.L_x_33:
[----:B------:R-:W-:Y:S01]  /*8960*/  ULDC.64 UR4, c[0x0][0x5c0] ;  /* 0x0001700000047ab9 */ /* 0x000fe20000000a00 */
[----:B------:R-:W-:Y:S01]  /*8970*/  ISETP.GT.AND P4, PT, R0, 0x1, P2 ;  /* 0x000000010000780c */ /* 0x000fe20001784270 */
[-C--:B------:R-:W-:Y:S01]  /*8980*/  FMUL R88, R88, R154.reuse ;  /* 0x0000009a58587220 */ /* 0x080fe20000400000 */
[----:B------:R-:W-:Y:S01]  /*8990*/  LEA R6, P1, R166, UR4, 0x1 ;  /* 0x00000004a6067c11 */ /* 0x000fe2000f8208ff */
[-C--:B------:R-:W-:Y:S01]  /*89a0*/  FMUL R89, R89, R154.reuse ;  /* 0x0000009a59597220 */ /* 0x080fe20000400000 */
[----:B------:R-:W-:Y:S02]  /*89b0*/  IMAD.SHL.U32 R11, R4, 0x10, RZ ;  /* 0x00000010040b7824 */ /* 0x000fe400078e00ff */
[-C--:B------:R-:W-:Y:S01]  /*89c0*/  FMUL R90, R90, R154.reuse ;  /* 0x0000009a5a5a7220 */ /* 0x080fe20000400000 */
[----:B------:R-:W-:Y:S01]  /*89d0*/  LEA.HI.X R7, R166, UR5, R171, 0x1, P1 ;  /* 0x00000005a6077c11 */ /* 0x000fe200088f0cab */
[----:B------:R-:W-:Y:S01]  /*89e0*/  FMUL R91, R91, R154 ;  /* 0x0000009a5b5b7220 */ /* 0x000fe20000400000 */
[----:B------:R-:W-:Y:S01]  /*89f0*/  F2FP.F16.F32.PACK_AB R88, RZ, R88 ;  /* 0x00000058ff58723e */ /* 0x000fe200000000ff */
[-C--:B------:R-:W-:Y:S01]  /*8a00*/  FMUL R92, R92, R154.reuse ;  /* 0x0000009a5c5c7220 */ /* 0x080fe20000400000 */
[----:B------:R-:W-:Y:S01]  /*8a10*/  ISETP.GT.AND P1, PT, R157, 0x8, PT ;  /* 0x000000089d00780c */ /* 0x000fe20003f24270 */
[-C--:B------:R-:W-:Y:S01]  /*8a20*/  FMUL R93, R93, R154.reuse ;  /* 0x0000009a5d5d7220 */ /* 0x080fe20000400000 */
[----:B------:R-:W-:Y:S01]  /*8a30*/  F2FP.F16.F32.PACK_AB R89, RZ, R89 ;  /* 0x00000059ff59723e */ /* 0x000fe200000000ff */
[----:B------:R-:W-:Y:S01]  /*8a40*/  @P0 STG.E.U16 desc[UR36][R6.64], R88 ;  /* 0x0000005806000986 */ /* 0x000fe2000c101524 */
[----:B------:R-:W-:Y:S01]  /*8a50*/  ISETP.GT.AND P3, PT, R0, RZ, P1 ;  /* 0x000000ff0000720c */ /* 0x000fe20000f64270 */
[-C--:B------:R-:W-:Y:S01]  /*8a60*/  FMUL R94, R94, R154.reuse ;  /* 0x0000009a5e5e7220 */ /* 0x080fe20000400000 */
[----:B------:R-:W-:Y:S01]  /*8a70*/  ISETP.GT.AND P0, PT, R0, 0x1, P1 ;  /* 0x000000010000780c */ /* 0x000fe20000f04270 */
[----:B------:R-:W-:Y:S01]  /*8a80*/  @P4 STG.E.U16 desc[UR36][R6.64+0x2], R89 ;  /* 0x0000025906004986 */ /* 0x000fe2000c101524 */
[----:B------:R-:W-:Y:S01]  /*8a90*/  SHF.L.U64.HI R9, R4, 0x4, R5 ;  /* 0x0000000404097819 */ /* 0x000fe20000010205 */
[----:B------:R-:W-:Y:S01]  /*8aa0*/  FMUL R95, R95, R154 ;  /* 0x0000009a5f5f7220 */ /* 0x000fe20000400000 */
[----:B------:R-:W-:Y:S01]  /*8ab0*/  IADD3 R12, P4, R11, R6, RZ ;  /* 0x000000060b0c7210 */ /* 0x000fe20007f9e0ff */
[----:B------:R-:W-:Y:S01]  /*8ac0*/  FMUL R96, R96, R154 ;  /* 0x0000009a60607220 */ /* 0x000fe20000400000 */
[----:B------:R-:W-:Y:S01]  /*8ad0*/  F2FP.F16.F32.PACK_AB R90, RZ, R90 ;  /* 0x0000005aff5a723e */ /* 0x000fe200000000ff */
[-C--:B------:R-:W-:Y:S01]  /*8ae0*/  FMUL R97, R97, R154.reuse ;  /* 0x0000009a61617220 */ /* 0x080fe20000400000 */
[----:B------:R-:W-:Y:S01]  /*8af0*/  F2FP.F16.F32.PACK_AB R91, RZ, R91 ;  /* 0x0000005bff5b723e */ /* 0x000fe200000000ff */
[----:B------:R-:W-:Y:S01]  /*8b00*/  IMAD.X R13, R9, 0x1, R7, P4 ;  /* 0x00000001090d7824 */ /* 0x000fe200020e0607 */
[----:B------:R-:W-:Y:S01]  /*8b10*/  ISETP.GT.AND P4, PT, R0, 0x9, P2 ;  /* 0x000000090000780c */ /* 0x000fe20001784270 */
[----:B------:R-:W-:Y:S01]  /*8b20*/  FMUL R98, R98, R154 ;  /* 0x0000009a62627220 */ /* 0x000fe20000400000 */
[----:B------:R-:W-:Y:S01]  /*8b30*/  F2FP.F16.F32.PACK_AB R92, RZ, R92 ;  /* 0x0000005cff5c723e */ /* 0x000fe200000000ff */
[-C--:B------:R-:W-:Y:S01]  /*8b40*/  FMUL R99, R99, R154.reuse ;  /* 0x0000009a63637220 */ /* 0x080fe20000400000 */
[----:B------:R-:W-:Y:S01]  /*8b50*/  @P3 STG.E.U16 desc[UR36][R12.64], R90 ;  /* 0x0000005a0c003986 */ /* 0x000fe2000c101524 */
[----:B------:R-:W-:Y:S01]  /*8b60*/  ISETP.GT.AND P3, PT, R0, 0x8, P2 ;  /* 0x000000080000780c */ /* 0x000fe20001764270 */
[-C--:B------:R-:W-:Y:S01]  /*8b70*/  FMUL R100, R100, R154.reuse ;  /* 0x0000009a64647220 */ /* 0x080fe20000400000 */
[----:B------:R-:W-:Y:S01]  /*8b80*/  F2FP.F16.F32.PACK_AB R93, RZ, R93 ;  /* 0x0000005dff5d723e */ /* 0x000fe200000000ff */
[----:B------:R-:W-:Y:S01]  /*8b90*/  @P0 STG.E.U16 desc[UR36][R12.64+0x2], R91 ;  /* 0x0000025b0c000986 */ /* 0x000fe2000c101524 */
[----:B------:R-:W-:Y:S01]  /*8ba0*/  ISETP.GT.AND P0, PT, R0, 0x8, P1 ;  /* 0x000000080000780c */ /* 0x000fe20000f04270 */
[----:B------:R-:W-:Y:S01]  /*8bb0*/  FMUL R101, R101, R154 ;  /* 0x0000009a65657220 */ /* 0x000fe20000400000 */
[----:B------:R-:W-:Y:S01]  /*8bc0*/  F2FP.F16.F32.PACK_AB R94, RZ, R94 ;  /* 0x0000005eff5e723e */ /* 0x000fe200000000ff */
[-C--:B------:R-:W-:Y:S01]  /*8bd0*/  FMUL R102, R102, R154.reuse ;  /* 0x0000009a66667220 */ /* 0x080fe20000400000 */
[----:B------:R-:W-:Y:S01]  /*8be0*/  F2FP.F16.F32.PACK_AB R95, RZ, R95 ;  /* 0x0000005fff5f723e */ /* 0x000fe200000000ff */
[----:B------:R-:W-:Y:S01]  /*8bf0*/  FMUL R103, R103, R154 ;  /* 0x0000009a67677220 */ /* 0x000fe20000400000 */
[----:B------:R-:W-:Y:S01]  /*8c00*/  F2FP.F16.F32.PACK_AB R96, RZ, R96 ;  /* 0x00000060ff60723e */ /* 0x000fe200000000ff */
[-C--:B------:R-:W-:Y:S01]  /*8c10*/  FMUL R104, R104, R154.reuse ;  /* 0x0000009a68687220 */ /* 0x080fe20000400000 */
[----:B------:R-:W-:Y:S01]  /*8c20*/  F2FP.F16.F32.PACK_AB R97, RZ, R97 ;  /* 0x00000061ff61723e */ /* 0x000fe200000000ff */
[----:B------:R-:W-:Y:S01]  /*8c30*/  @P3 STG.E.U16 desc[UR36][R6.64+0x10], R92 ;  /* 0x0000105c06003986 */ /* 0x000fe2000c101524 */
[C---:B------:R-:W-:Y:S01]  /*8c40*/  ISETP.GT.AND P3, PT, R0.reuse, 0x9, P1 ;  /* 0x000000090000780c */ /* 0x040fe20000f64270 */
[----:B------:R-:W-:Y:S01]  /*8c50*/  FMUL R105, R105, R154 ;  /* 0x0000009a69697220 */ /* 0x000fe20000400000 */
[----:B------:R-:W-:Y:S01]  /*8c60*/  F2FP.F16.F32.PACK_AB R98, RZ, R98 ;  /* 0x00000062ff62723e */ /* 0x000fe200000000ff */
        /* <DEDUP_REMOVED lines=185> */
[----:B------:R-:W-:Y:S01]  /*9800*/  SHF.L.U32 R15, R4, 0x8, RZ ;  /* 0x00000008040f7819 */ /* 0x000fe200000006ff */
[----:B------:R-:W-:Y:S01]  /*9810*/  @P0 STG.E.U16 desc[UR36][R6.64+0xb2], R133 ;  /* 0x0000b28506000986 */ /* 0x000fe2000c101524 */
[----:B------:R-:W-:Y:S01]  /*9820*/  ISETP.GT.AND P0, PT, R0, 0x60, P2 ;  /* 0x000000600000780c */ /* 0x000fe20001704270 */
[-C--:B------:R-:W-:Y:S01]  /*9830*/  FMUL R31, R31, R154.reuse ;  /* 0x0000009a1f1f7220 */ /* 0x080fe20000400000 */
[----:B------:R-:W-:Y:S01]  /*9840*/  F2FP.F16.F32.PACK_AB R151, RZ, R151 ;  /* 0x00000097ff97723e */ /* 0x000fe200000000ff */
[-C--:B------:R-:W-:Y:S01]  /*9850*/  FMUL R32, R32, R154.reuse ;  /* 0x0000009a20207220 */ /* 0x080fe20000400000 */
[----:B------:R-:W-:Y:S01]  /*9860*/  SHF.L.U64.HI R5, R4, 0x8, R5 ;  /* 0x0000000804057819 */ /* 0x000fe20000010205 */
        /* <DEDUP_REMOVED lines=23> */
[C---:B------:R-:W-:Y:S01]  /*99e0*/  ISETP.GT.AND P0, PT, R0.reuse, 0x68, P1 ;  /* 0x000000680000780c */ /* 0x040fe20000f04270 */
[----:B------:R-:W-:Y:S01]  /*99f0*/  FMUL R39, R39, R154 ;  /* 0x0000009a27277220 */ /* 0x000fe20000400000 */
[----:B------:R-:W-:Y:S01]  /*9a00*/  F2FP.F16.F32.PACK_AB R30, RZ, R30 ;  /* 0x0000001eff1e723e */ /* 0x000fe200000000ff */
[-C--:B------:R-:W-:Y:S01]  /*9a10*/  FMUL R41, R41, R154.reuse ;  /* 0x0000009a29297220 */ /* 0x080fe20000400000 */
[----:B------:R-:W-:Y:S01]  /*9a20*/  F2FP.F16.F32.PACK_AB R31, RZ, R31 ;  /* 0x0000001fff1f723e */ /* 0x000fe200000000ff */
[----:B------:R-:W-:Y:S01]  /*9a30*/  @P3 STG.E.U16 desc[UR36][R6.64+0xd0], R140 ;  /* 0x0000d08c06003986 */ /* 0x000fe2000c101524 */
[----:B------:R-:W-:Y:S01]  /*9a40*/  ISETP.GT.AND P3, PT, R0, 0x69, P1 ;  /* 0x000000690000780c */ /* 0x000fe20000f64270 */
        /* <DEDUP_REMOVED lines=14> */
[-C--:B------:R-:W-:Y:S01]  /*9b30*/  FMUL R45, R45, R154.reuse ;  /* 0x0000009a2d2d7220 */ /* 0x080fe20000400000 */
[C---:B------:R-:W-:Y:S01]  /*9b40*/  ISETP.GT.AND P2, PT, R0.reuse, 0x79, P2 ;  /* 0x000000790000780c */ /* 0x040fe20001744270 */
        /* <DEDUP_REMOVED lines=8> */
[----:B------:R-:W-:Y:S01]  /*9bd0*/  FMUL R48, R48, R154 ;  /* 0x0000009a30307220 */ /* 0x000fe20000400000 */
[----:B------:R-:W-:Y:S01]  /*9be0*/  F2FP.F16.F32.PACK_AB R38, RZ, R38 ;  /* 0x00000026ff26723e */ /* 0x000fe200000000ff */
[-C--:B------:R-:W-:Y:S01]  /*9bf0*/  FMUL R49, R49, R154.reuse ;  /* 0x0000009a31317220 */ /* 0x080fe20000400000 */
[----:B------:R-:W-:Y:S01]  /*9c00*/  F2FP.F16.F32.PACK_AB R39, RZ, R39 ;  /* 0x00000027ff27723e */ /* 0x000fe200000000ff */
[----:B------:R-:W-:Y:S01]  /*9c10*/  FMUL R50, R50, R154 ;  /* 0x0000009a32327220 */ /* 0x000fe20000400000 */
[----:B------:R-:W-:Y:S01]  /*9c20*/  F2FP.F16.F32.PACK_AB R41, RZ, R41 ;  /* 0x00000029ff29723e */ /* 0x000fe200000000ff */
[----:B------:R-:W-:Y:S01]  /*9c30*/  @P4 STG.E.U16 desc[UR36][R12.64+0xe0], R146 ;  /* 0x0000e0920c004986 */ /* 0x000fe2000c101524 */
[----:B------:R-:W-:Y:S01]  /*9c40*/  F2FP.F16.F32.PACK_AB R40, RZ, R40 ;  /* 0x00000028ff28723e */ /* 0x000fe200000000ff */
[----:B------:R-:W-:Y:S01]  /*9c50*/  FMUL R51, R51, R154 ;  /* 0x0000009a33337220 */ /* 0x000fe20000400000 */
[----:B------:R-:W-:Y:S01]  /*9c60*/  F2FP.F16.F32.PACK_AB R42, RZ, R42 ;  /* 0x0000002aff2a723e */ /* 0x000fe200000000ff */
[----:B------:R-:W-:Y:S01]  /*9c70*/  @P0 STG.E.U16 desc[UR36][R12.64+0xe2], R147 ;  /* 0x0000e2930c000986 */ /* 0x000fe2000c101524 */
[----:B------:R-:W-:Y:S01]  /*9c80*/  ISETP.GT.AND P0, PT, R0, 0x78, P1 ;  /* 0x000000780000780c */ /* 0x000fe20000f04270 */
[----:B------:R-:W-:Y:S01]  /*9c90*/  FMUL R52, R52, R154 ;  /* 0x0000009a34347220 */ /* 0x000fe20000400000 */
[----:B------:R-:W-:Y:S01]  /*9ca0*/  ISETP.GT.AND P1, PT, R0, 0x79, P1 ;  /* 0x000000790000780c */ /* 0x000fe20000f24270 */
[----:B------:R-:W-:Y:S01]  /*9cb0*/  @P3 STG.E.U16 desc[UR36][R6.64+0xf0], R148 ;  /* 0x0000f09406003986 */ /* 0x000fe2000c101524 */
[----:B------:R-:W-:Y:S01]  /*9cc0*/  IADD3 R14, P3, P4, R11, R6, R15 ;  /* 0x000000060b0e7210 */ /* 0x000fe20007c7e00f */
[----:B------:R-:W-:Y:S01]  /*9cd0*/  FMUL R53, R53, R154 ;  /* 0x0000009a35357220 */ /* 0x000fe20000400000 */
[----:B------:R-:W-:Y:S01]  /*9ce0*/  F2FP.F16.F32.PACK_AB R43, RZ, R43 ;  /* 0x0000002bff2b723e */ /* 0x000fe200000000ff */
[----:B------:R0:W-:Y:S01]  /*9cf0*/  @P2 STG.E.U16 desc[UR36][R6.64+0xf2], R149 ;  /* 0x0000f29506002986 */ /* 0x0001e2000c101524 */
[----:B------:R-:W-:Y:S01]  /*9d00*/  IADD3 R4, P2, R15, R6, RZ ;  /* 0x000000060f047210 */ /* 0x000fe20007f5e0ff */
[-C--:B------:R-:W-:Y:S01]  /*9d10*/  FMUL R54, R54, R154.reuse ;  /* 0x0000009a36367220 */ /* 0x080fe20000400000 */
[----:B------:R-:W-:Y:S01]  /*9d20*/  IADD3.X R15, R9, R7, R5, P3, P4 ;  /* 0x00000007090f7210 */ /* 0x000fe20001fe8405 */
[-C--:B------:R-:W-:Y:S01]  /*9d30*/  FMUL R55, R55, R154.reuse ;  /* 0x0000009a37377220 */ /* 0x080fe20000400000 */
[C---:B------:R-:W-:Y:S01]  /*9d40*/  ISETP.GT.AND P3, PT, R157.reuse, 0x88, PT ;  /* 0x000000889d00780c */ /* 0x040fe20003f64270 */
[----:B------:R-:W-:Y:S01]  /*9d50*/  @P0 STG.E.U16 desc[UR36][R12.64+0xf0], R150 ;  /* 0x0000f0960c000986 */ /* 0x000fe2000c101524 */
[----:B------:R-:W-:Y:S01]  /*9d60*/  ISETP.GT.AND P0, PT, R157, 0x80, PT ;  /* 0x000000809d00780c */ /* 0x000fe20003f04270 */
[----:B------:R-:W-:Y:S01]  /*9d70*/  IMAD.X R5, R5, 0x1, R7, P2 ;  /* 0x0000000105057824 */ /* 0x000fe200010e0607 */
[C---:B------:R-:W-:Y:S01]  /*9d80*/  ISETP.GT.AND P2, PT, R0.reuse, RZ, P3 ;  /* 0x000000ff0000720c */ /* 0x040fe20001f44270 */
[----:B------:R-:W-:Y:S01]  /*9d90*/  @P1 STG.E.U16 desc[UR36][R12.64+0xf2], R151 ;  /* 0x0000f2970c001986 */ /* 0x000fe2000c101524 */
[----:B------:R-:W-:Y:S01]  /*9da0*/  ISETP.GT.AND P1, PT, R0, RZ, P0 ;  /* 0x000000ff0000720c */ /* 0x000fe20000724270 */
[-C--:B------:R-:W-:Y:S01]  /*9db0*/  FMUL R56, R56, R154.reuse ;  /* 0x0000009a38387220 */ /* 0x080fe20000400000 */
        /* <DEDUP_REMOVED lines=12> */
[----:B0-----:R-:W-:Y:S01]  /*9e80*/  IADD3 R6, P1, R11, R4, RZ ;  /* 0x000000040b067210 */ /* 0x001fe20007f3e0ff */
[-C--:B------:R-:W-:Y:S01]  /*9e90*/  FMUL R62, R62, R154.reuse ;  /* 0x0000009a3e3e7220 */ /* 0x080fe20000400000 */
[----:B------:R-:W-:Y:S01]  /*9ea0*/  F2FP.F16.F32.PACK_AB R49, RZ, R49 ;  /* 0x00000031ff31723e */ /* 0x000fe200000000ff */
[----:B------:R-:W-:Y:S01]  /*9eb0*/  @P4 STG.E.U16 desc[UR36][R4.64+0x2], R25 ;  /* 0x0000021904004986 */ /* 0x000fe2000c101524 */
[C---:B------:R-:W-:Y:S01]  /*9ec0*/  ISETP.GT.AND P4, PT, R0.reuse, 0x1, P3 ;  /* 0x000000010000780c */ /* 0x040fe20001f84270 */
[--C-:B------:R-:W-:Y:S01]  /*9ed0*/  IMAD.X R7, R9, 0x1, R5.reuse, P1 ;  /* 0x0000000109077824 */ /* 0x100fe200008e0605 */
        /* <DEDUP_REMOVED lines=8> */
[----:B------:R-:W-:Y:S01]  /*9f60*/  FMUL R66, R66, R154 ;  /* 0x0000009a42427220 */ /* 0x000fe20000400000 */
[----:B------:R-:W-:Y:S01]  /*9f70*/  F2FP.F16.F32.PACK_AB R52, RZ, R52 ;  /* 0x00000034ff34723e */ /* 0x000fe200000000ff */
[----:B------:R-:W-:Y:S01]  /*9f80*/  FMUL R67, R67, R154 ;  /* 0x0000009a43437220 */ /* 0x000fe20000400000 */
[----:B------:R0:W-:Y:S01]  /*9f90*/  @P4 STG.E.U16 desc[UR36][R6.64+0x2], R27 ;  /* 0x0000021b06004986 */ /* 0x0001e2000c101524 */
[----:B------:R-:W-:Y:S01]  /*9fa0*/  IADD3 R8, P4, R11, R4, RZ ;  /* 0x000000040b087210 */ /* 0x000fe20007f9e0ff */
[-C--:B------:R-:W-:Y:S01]  /*9fb0*/  FMUL R69, R69, R154.reuse ;  /* 0x0000009a45457220 */ /* 0x080fe20000400000 */
[----:B------:R-:W-:Y:S01]  /*9fc0*/  F2FP.F16.F32.PACK_AB R53, RZ, R53 ;  /* 0x00000035ff35723e */ /* 0x000fe200000000ff */
[----:B------:R-:W-:Y:S01]  /*9fd0*/  @P1 STG.E.U16 desc[UR36][R4.64+0x10], R28 ;  /* 0x0000101c04001986 */ /* 0x000fe2000c101524 */
[C---:B------:R-:W-:Y:S01]  /*9fe0*/  ISETP.GT.AND P1, PT, R0.reuse, 0x8, P3 ;  /* 0x000000080000780c */ /* 0x040fe20001f24270 */
[----:B------:R-:W-:Y:S01]  /*9ff0*/  IMAD.X R9, R9, 0x1, R5, P4 ;  /* 0x0000000109097824 */ /* 0x000fe200020e0605 */
[C---:B------:R-:W-:Y:S01]  /*a000*/  ISETP.GT.AND P4, PT, R0.reuse, 0x9, P3 ;  /* 0x000000090000780c */ /* 0x040fe20001f84270 */
        /* <DEDUP_REMOVED lines=28> */
[--C-:B0-----:R-:W-:Y:S01]  /*a1d0*/  @P4 IMAD.MOV.U32 R6, RZ, RZ, R14.reuse ;  /* 0x000000ffff064224 */ /* 0x101fe200078e000e */
[----:B------:R-:W-:Y:S01]  /*a1e0*/  F2FP.F16.F32.PACK_AB R63, RZ, R63 ;  /* 0x0000003fff3f723e */ /* 0x000fe200000000ff */
[--C-:B------:R-:W-:Y:S01]  /*a1f0*/  @P4 IMAD.MOV.U32 R7, RZ, RZ, R15.reuse ;  /* 0x000000ffff074224 */ /* 0x100fe200078e000f */
[----:B------:R-:W-:Y:S01]  /*a200*/  F2FP.F16.F32.PACK_AB R64, RZ, R64 ;  /* 0x00000040ff40723e */ /* 0x000fe200000000ff */
[-C--:B------:R-:W-:Y:S01]  /*a210*/  FMUL R78, R78, R154.reuse ;  /* 0x0000009a4e4e7220 */ /* 0x080fe20000400000 */
[----:B------:R-:W-:Y:S01]  /*a220*/  F2FP.F16.F32.PACK_AB R65, RZ, R65 ;  /* 0x00000041ff41723e */ /* 0x000fe200000000ff */
[-C--:B------:R-:W-:Y:S01]  /*a230*/  FMUL R79, R79, R154.reuse ;  /* 0x0000009a4f4f7220 */ /* 0x080fe20000400000 */
[----:B------:R0:W-:Y:S01]  /*a240*/  @P4 STG.E.U16 desc[UR36][R6.64+0x20], R34 ;  /* 0x0000202206004986 */ /* 0x0001e2000c101524 */
[----:B------:R-:W-:Y:S01]  /*a250*/  ISETP.GT.AND P4, PT, R0, 0x19, P0 ;  /* 0x000000190000780c */ /* 0x000fe20000784270 */
[----:B------:R-:W-:Y:S01]  /*a260*/  FMUL R80, R80, R154 ;  /* 0x0000009a50507220 */ /* 0x000fe20000400000 */
[----:B------:R-:W-:Y:S01]  /*a270*/  F2FP.F16.F32.PACK_AB R66, RZ, R66 ;  /* 0x00000042ff42723e */ /* 0x000fe200000000ff */
[-C--:B------:R-:W-:Y:S01]  /*a280*/  FMUL R81, R81, R154.reuse ;  /* 0x0000009a51517220 */ /* 0x080fe20000400000 */
[----:B------:R-:W-:Y:S01]  /*a290*/  F2FP.F16.F32.PACK_AB R67, RZ, R67 ;  /* 0x00000043ff43723e */ /* 0x000fe200000000ff */
[-C--:B------:R-:W-:Y:S01]  /*a2a0*/  FMUL R82, R82, R154.reuse ;  /* 0x0000009a52527220 */ /* 0x080fe20000400000 */
[----:B------:R-:W-:Y:S01]  /*a2b0*/  F2FP.F16.F32.PACK_AB R69, RZ, R69 ;  /* 0x00000045ff45723e */ /* 0x000fe200000000ff */
[----:B------:R-:W-:Y:S01]  /*a2c0*/  FMUL R83, R83, R154 ;  /* 0x0000009a53537220 */ /* 0x000fe20000400000 */
[----:B------:R-:W-:Y:S01]  /*a2d0*/  F2FP.F16.F32.PACK_AB R68, RZ, R68 ;  /* 0x00000044ff44723e */ /* 0x000fe200000000ff */
[----:B------:R-:W-:Y:S01]  /*a2e0*/  FMUL R84, R84, R154 ;  /* 0x0000009a54547220 */ /* 0x000fe20000400000 */
[----:B------:R-:W-:Y:S01]  /*a2f0*/  F2FP.F16.F32.PACK_AB R70, RZ, R70 ;  /* 0x00000046ff46723e */ /* 0x000fe200000000ff */
[----:B0-----:R-:W-:Y:S01]  /*a300*/  @P2 IMAD.MOV.U32 R6, RZ, RZ, R14 ;  /* 0x000000ffff062224 */ /* 0x001fe200078e000e */
[----:B------:R-:W-:Y:S01]  /*a310*/  F2FP.F16.F32.PACK_AB R71, RZ, R71 ;  /* 0x00000047ff47723e */ /* 0x000fe200000000ff */
[----:B------:R-:W-:Y:S01]  /*a320*/  @P2 IMAD.MOV.U32 R7, RZ, RZ, R15 ;  /* 0x000000ffff072224 */ /* 0x000fe200078e000f */
[----:B------:R-:W-:Y:S01]  /*a330*/  F2FP.F16.F32.PACK_AB R72, RZ, R72 ;  /* 0x00000048ff48723e */ /* 0x000fe200000000ff */
[-C--:B------:R-:W-:Y:S01]  /*a340*/  FMUL R85, R85, R154.reuse ;  /* 0x0000009a55557220 */ /* 0x080fe20000400000 */
[----:B------:R-:W-:Y:S01]  /*a350*/  F2FP.F16.F32.PACK_AB R73, RZ, R73 ;  /* 0x00000049ff49723e */ /* 0x000fe200000000ff */
[-C--:B------:R-:W-:Y:S01]  /*a360*/  FMUL R86, R86, R154.reuse ;  /* 0x0000009a56567220 */ /* 0x080fe20000400000 */
[----:B------:R0:W-:Y:S01]  /*a370*/  @P2 STG.E.U16 desc[UR36][R6.64+0x22], R35 ;  /* 0x0000222306002986 */ /* 0x0001e2000c101524 */
[C---:B------:R-:W-:Y:S01]  /*a380*/  ISETP.GT.AND P2, PT, R0.reuse, 0x18, P3 ;  /* 0x000000180000780c */ /* 0x040fe20001f44270 */
[----:B------:R-:W-:Y:S01]  /*a390*/  FMUL R87, R87, R154 ;  /* 0x0000009a57577220 */ /* 0x000fe20000400000 */
[----:B------:R-:W-:Y:S01]  /*a3a0*/  F2FP.F16.F32.PACK_AB R74, RZ, R74 ;  /* 0x0000004aff4a723e */ /* 0x000fe200000000ff */
[----:B------:R-:W-:Y:S01]  /*a3b0*/  @P1 STG.E.U16 desc[UR36][R4.64+0x30], R36 ;  /* 0x0000302404001986 */ /* 0x000fe2000c101524 */
[----:B------:R-:W-:-:S02]  /*a3c0*/  ISETP.GT.AND P1, PT, R0, 0x19, P3 ;  /* 0x000000190000780c */ /* 0x000fc40001f24270 */
[----:B------:R-:W-:Y:S01]  /*a3d0*/  F2FP.F16.F32.PACK_AB R75, RZ, R75 ;  /* 0x0000004bff4b723e */ /* 0x000fe200000000ff */
[----:B------:R-:W-:Y:S01]  /*a3e0*/  @P4 STG.E.U16 desc[UR36][R4.64+0x32], R37 ;  /* 0x0000322504004986 */ /* 0x000fe2000c101524 */
[----:B------:R-:W-:Y:S02]  /*a3f0*/  ISETP.GT.AND P4, PT, R0, 0x20, P0 ;  /* 0x000000200000780c */ /* 0x000fe40000784270 */
[----:B------:R-:W-:Y:S02]  /*a400*/  F2FP.F16.F32.PACK_AB R76, RZ, R76 ;  /* 0x0000004cff4c723e */ /* 0x000fe400000000ff */
[----:B------:R-:W-:Y:S01]  /*a410*/  F2FP.F16.F32.PACK_AB R77, RZ, R77 ;  /* 0x0000004dff4d723e */ /* 0x000fe200000000ff */
[----:B0-----:R-:W-:Y:S01]  /*a420*/  @P2 IMAD.MOV.U32 R7, RZ, RZ, R15 ;  /* 0x000000ffff072224 */ /* 0x001fe200078e000f */
[----:B------:R-:W-:Y:S02]  /*a430*/  @P2 MOV R6, R14 ;  /* 0x0000000e00062202 */ /* 0x000fe40000000f00 */
[----:B------:R-:W-:-:S02]  /*a440*/  F2FP.F16.F32.PACK_AB R78, RZ, R78 ;  /* 0x0000004eff4e723e */ /* 0x000fc400000000ff */
[----:B------:R-:W-:Y:S01]  /*a450*/  F2FP.F16.F32.PACK_AB R79, RZ, R79 ;  /* 0x0000004fff4f723e */ /* 0x000fe200000000ff */
[----:B------:R0:W-:Y:S01]  /*a460*/  @P2 STG.E.U16 desc[UR36][R6.64+0x30], R38 ;  /* 0x0000302606002986 */ /* 0x0001e2000c101524 */
[----:B------:R-:W-:Y:S02]  /*a470*/  ISETP.GT.AND P2, PT, R0, 0x21, P0 ;  /* 0x000000210000780c */ /* 0x000fe40000744270 */
[----:B------:R-:W-:Y:S02]  /*a480*/  F2FP.F16.F32.PACK_AB R80, RZ, R80 ;  /* 0x00000050ff50723e */ /* 0x000fe400000000ff */
[----:B------:R-:W-:Y:S02]  /*a490*/  F2FP.F16.F32.PACK_AB R81, RZ, R81 ;  /* 0x00000051ff51723e */ /* 0x000fe400000000ff */
[----:B------:R-:W-:Y:S02]  /*a4a0*/  F2FP.F16.F32.PACK_AB R82, RZ, R82 ;  /* 0x00000052ff52723e */ /* 0x000fe400000000ff */
[----:B------:R-:W-:-:S02]  /*a4b0*/  F2FP.F16.F32.PACK_AB R83, RZ, R83 ;  /* 0x00000053ff53723e */ /* 0x000fc400000000ff */
[----:B------:R-:W-:Y:S01]  /*a4c0*/  F2FP.F16.F32.PACK_AB R84, RZ, R84 ;  /* 0x00000054ff54723e */ /* 0x000fe200000000ff */
[----:B0-----:R-:W-:Y:S01]  /*a4d0*/  @P1 IMAD.MOV.U32 R6, RZ, RZ, R14 ;  /* 0x000000ffff061224 */ /* 0x001fe200078e000e */
[----:B------:R-:W-:Y:S01]  /*a4e0*/  F2FP.F16.F32.PACK_AB R85, RZ, R85 ;  /* 0x00000055ff55723e */ /* 0x000fe200000000ff */
[----:B------:R-:W-:Y:S01]  /*a4f0*/  @P1 IMAD.MOV.U32 R7, RZ, RZ, R15 ;  /* 0x000000ffff071224 */ /* 0x000fe200078e000f */
[----:B------:R-:W-:Y:S02]  /*a500*/  F2FP.F16.F32.PACK_AB R86, RZ, R86 ;  /* 0x00000056ff56723e */ /* 0x000fe400000000ff */
[----:B------:R-:W-:Y:S02]  /*a510*/  F2FP.F16.F32.PACK_AB R87, RZ, R87 ;  /* 0x00000057ff57723e */ /* 0x000fe400000000ff */
[----:B------:R0:W-:Y:S01]  /*a520*/  @P1 STG.E.U16 desc[UR36][R6.64+0x32], R39 ;  /* 0x0000322706001986 */ /* 0x0001e2000c101524 */
[----:B------:R-:W-:-:S03]  /*a530*/  ISETP.GT.AND P1, PT, R0, 0x20, P3 ;  /* 0x000000200000780c */ /* 0x000fc60001f24270 */
[----:B------:R-:W-:Y:S01]  /*a540*/  @P2 STG.E.U16 desc[UR36][R4.64+0x42], R41 ;  /* 0x0000422904002986 */ /* 0x000fe2000c101524 */
[----:B------:R-:W-:-:S03]  /*a550*/  ISETP.GT.AND P2, PT, R0, 0x21, P3 ;  /* 0x000000210000780c */ /* 0x000fc60001f44270 */
[----:B------:R-:W-:Y:S01]  /*a560*/  @P4 STG.E.U16 desc[UR36][R4.64+0x40], R40 ;  /* 0x0000402804004986 */ /* 0x000fe2000c101524 */
[----:B------:R-:W-:-:S05]  /*a570*/  ISETP.GT.AND P4, PT, R0, 0x28, P0 ;  /* 0x000000280000780c */ /* 0x000fca0000784270 */
[----:B0-----:R-:W-:Y:S02]  /*a580*/  @P1 IMAD.MOV.U32 R6, RZ, RZ, R14 ;  /* 0x000000ffff061224 */ /* 0x001fe400078e000e */
[----:B------:R-:W-:-:S05]  /*a590*/  @P1 IMAD.MOV.U32 R7, RZ, RZ, R15 ;  /* 0x000000ffff071224 */ /* 0x000fca00078e000f */
[----:B------:R0:W-:Y:S01]  /*a5a0*/  @P1 STG.E.U16 desc[UR36][R6.64+0x40], R42 ;  /* 0x0000402a06001986 */ /* 0x0001e2000c101524 */
[----:B------:R-:W-:Y:S01]  /*a5b0*/  ISETP.GT.AND P1, PT, R0, 0x29, P0 ;  /* 0x000000290000780c */ /* 0x000fe20000724270 */
[----:B0-----:R-:W-:Y:S02]  /*a5c0*/  @P2 IMAD.MOV.U32 R6, RZ, RZ, R14 ;  /* 0x000000ffff062224 */ /* 0x001fe400078e000e */
[----:B------:R-:W-:-:S05]  /*a5d0*/  @P2 IMAD.MOV.U32 R7, RZ, RZ, R15 ;  /* 0x000000ffff072224 */ /* 0x000fca00078e000f */
[----:B------:R0:W-:Y:S01]  /*a5e0*/  @P2 STG.E.U16 desc[UR36][R6.64+0x42], R43 ;  /* 0x0000422b06002986 */ /* 0x0001e2000c101524 */
[----:B------:R-:W-:-:S03]  /*a5f0*/  ISETP.GT.AND P2, PT, R0, 0x28, P3 ;  /* 0x000000280000780c */ /* 0x000fc60001f44270 */
[----:B------:R-:W-:Y:S01]  /*a600*/  @P4 STG.E.U16 desc[UR36][R4.64+0x50], R44 ;  /* 0x0000502c04004986 */ /* 0x000fe2000c101524 */
[----:B------:R-:W-:-:S03]  /*a610*/  ISETP.GT.AND P4, PT, R0, 0x29, P3 ;  /* 0x000000290000780c */ /* 0x000fc60001f84270 */
[----:B------:R-:W-:Y:S01]  /*a620*/  @P1 STG.E.U16 desc[UR36][R4.64+0x52], R45 ;  /* 0x0000522d04001986 */ /* 0x000fe2000c101524 */
[----:B------:R-:W-:-:S05]  /*a630*/  ISETP.GT.AND P1, PT, R0, 0x30, P0 ;  /* 0x000000300000780c */ /* 0x000fca0000724270 */
[----:B0-----:R-:W-:Y:S01]  /*a640*/  @P2 MOV R6, R14 ;  /* 0x0000000e00062202 */ /* 0x001fe20000000f00 */
        /* <DEDUP_REMOVED lines=8> */
[----:B------:R-:W-:Y:S01]  /*a6d0*/  ISETP.GT.AND P1, PT, R0, 0x31, P3 ;  /* 0x000000310000780c */ /* 0x000fe20001f24270 */
[----:B0-----:R-:W-:Y:S02]  /*a6e0*/  @P2 IMAD.MOV.U32 R6, RZ, RZ, R14 ;  /* 0x000000ffff062224 */ /* 0x001fe400078e000e */
[----:B------:R-:W-:-:S06]  /*a6f0*/  @P2 IMAD.MOV.U32 R7, RZ, RZ, R15 ;  /* 0x000000ffff072224 */ /* 0x000fcc00078e000f */
[----:B------:R-:W-:Y:S01]  /*a700*/  @P4 STG.E.U16 desc[UR36][R4.64+0x62], R49 ;  /* 0x0000623104004986 */ /* 0x000fe2000c101524 */
[----:B------:R-:W-:-:S03]  /*a710*/  ISETP.GT.AND P4, PT, R0, 0x39, P0 ;  /* 0x000000390000780c */ /* 0x000fc60000784270 */
[----:B------:R0:W-:Y:S01]  /*a720*/  @P2 STG.E.U16 desc[UR36][R6.64+0x60], R50 ;  /* 0x0000603206002986 */ /* 0x0001e2000c101524 */
[----:B------:R-:W-:Y:S01]  /*a730*/  ISETP.GT.AND P2, PT, R0, 0x38, P0 ;  /* 0x000000380000780c */ /* 0x000fe20000744270 */
[----:B0-----:R-:W-:Y:S02]  /*a740*/  @P1 IMAD.MOV.U32 R6, RZ, RZ, R14 ;  /* 0x000000ffff061224 */ /* 0x001fe400078e000e */
[----:B------:R-:W-:-:S05]  /*a750*/  @P1 IMAD.MOV.U32 R7, RZ, RZ, R15 ;  /* 0x000000ffff071224 */ /* 0x000fca00078e000f */
[----:B------:R0:W-:Y:S01]  /*a760*/  @P1 STG.E.U16 desc[UR36][R6.64+0x62], R51 ;  /* 0x0000623306001986 */ /* 0x0001e2000c101524 */
[----:B------:R-:W-:-:S04]  /*a770*/  ISETP.GT.AND P1, PT, R0, 0x38, P3 ;  /* 0x000000380000780c */ /* 0x000fc80001f24270 */
[----:B------:R-:W-:Y:S01]  /*a780*/  @P2 STG.E.U16 desc[UR36][R4.64+0x70], R52 ;  /* 0x0000703404002986 */ /* 0x000fe2000c101524 */
[----:B------:R-:W-:-:S03]  /*a790*/  ISETP.GT.AND P2, PT, R0, 0x39, P3 ;  /* 0x000000390000780c */ /* 0x000fc60001f44270 */
[----:B------:R-:W-:Y:S01]  /*a7a0*/  @P4 STG.E.U16 desc[UR36][R4.64+0x72], R53 ;  /* 0x0000723504004986 */ /* 0x000fe2000c101524 */
[----:B------:R-:W-:-:S04]  /*a7b0*/  ISETP.GT.AND P4, PT, R0, 0x40, P0 ;  /* 0x000000400000780c */ /* 0x000fc80000784270 */
        /* <DEDUP_REMOVED lines=69> */
[----:B------:R-:W-:Y:S02]  /*ac10*/  ISETP.GT.AND P2, PT, R0, 0x69, P3 ;  /* 0x000000690000780c */ /* 0x000fe40001f44270 */
[----:B0-----:R-:W-:Y:S01]  /*ac20*/  @P1 MOV R6, R14 ;  /* 0x0000000e00061202 */ /* 0x001fe20000000f00 */
        /* <DEDUP_REMOVED lines=10> */
[----:B------:R-:W-:Y:S01]  /*acd0*/  ISETP.GT.AND P1, PT, R0, 0x71, P3 ;  /* 0x000000710000780c */ /* 0x000fe20001f24270 */
[----:B0-----:R-:W-:Y:S02]  /*ace0*/  @P4 IMAD.MOV.U32 R6, RZ, RZ, R14 ;  /* 0x000000ffff064224 */ /* 0x001fe400078e000e */
[----:B------:R-:W-:-:S05]  /*acf0*/  @P4 IMAD.MOV.U32 R7, RZ, RZ, R15 ;  /* 0x000000ffff074224 */ /* 0x000fca00078e000f */
[----:B------:R-:W-:Y:S01]  /*ad00*/  @P2 STG.E.U16 desc[UR36][R4.64+0xe2], R81 ;  /* 0x0000e25104002986 */ /* 0x000fe2000c101524 */
[C---:B------:R-:W-:Y:S02]  /*ad10*/  ISETP.GT.AND P2, PT, R0.reuse, 0x78, P0 ;  /* 0x000000780000780c */ /* 0x040fe40000744270 */
[C---:B------:R-:W-:Y:S01]  /*ad20*/  ISETP.GT.AND P0, PT, R0.reuse, 0x79, P0 ;  /* 0x000000790000780c */ /* 0x040fe20000704270 */
[----:B------:R0:W-:Y:S01]  /*ad30*/  @P4 STG.E.U16 desc[UR36][R6.64+0xe0], R82 ;  /* 0x0000e05206004986 */ /* 0x0001e2000c101524 */
[C---:B------:R-:W-:Y:S02]  /*ad40*/  ISETP.GT.AND P4, PT, R0.reuse, 0x78, P3 ;  /* 0x000000780000780c */ /* 0x040fe40001f84270 */
[----:B------:R-:W-:Y:S01]  /*ad50*/  ISETP.GT.AND P3, PT, R0, 0x79, P3 ;  /* 0x000000790000780c */ /* 0x000fe20001f64270 */
[----:B0-----:R-:W-:Y:S02]  /*ad60*/  @P1 IMAD.MOV.U32 R6, RZ, RZ, R14 ;  /* 0x000000ffff061224 */ /* 0x001fe400078e000e */
[----:B------:R-:W-:-:S05]  /*ad70*/  @P1 IMAD.MOV.U32 R7, RZ, RZ, R15 ;  /* 0x000000ffff071224 */ /* 0x000fca00078e000f */
[----:B------:R-:W-:Y:S04]  /*ad80*/  @P1 STG.E.U16 desc[UR36][R6.64+0xe2], R83 ;  /* 0x0000e25306001986 */ /* 0x000fe8000c101524 */
[----:B------:R-:W-:Y:S04]  /*ad90*/  @P2 STG.E.U16 desc[UR36][R4.64+0xf0], R84 ;  /* 0x0000f05404002986 */ /* 0x000fe8000c101524 */
[----:B------:R0:W-:Y:S02]  /*ada0*/  @P0 STG.E.U16 desc[UR36][R4.64+0xf2], R85 ;  /* 0x0000f25504000986 */ /* 0x0001e4000c101524 */
[----:B0-----:R-:W-:Y:S01]  /*adb0*/  @P4 MOV R4, R14 ;  /* 0x0000000e00044202 */ /* 0x001fe20000000f00 */
[----:B------:R-:W-:-:S05]  /*adc0*/  @P4 IMAD.MOV.U32 R5, RZ, RZ, R15 ;  /* 0x000000ffff054224 */ /* 0x000fca00078e000f */
[----:B------:R0:W-:Y:S04]  /*add0*/  @P4 STG.E.U16 desc[UR36][R4.64+0xf0], R86 ;  /* 0x0000f05604004986 */ /* 0x0001e8000c101524 */
[----:B------:R0:W-:Y:S02]  /*ade0*/  @P3 STG.E.U16 desc[UR36][R14.64+0xf2], R87 ;  /* 0x0000f2570e003986 */ /* 0x0001e4000c101524 */
.L_x_284:
[----:B------:R-:W-:Y:S05]  /*adf0*/  BSYNC B0 ;  /* 0x0000000000007941 */ /* 0x000fea0003800000 */
.L_x_32:
[----:B------:R-:W-:Y:S01]  /*ae00*/  ULDC UR4, c[0x0][0xc] ;  /* 0x0000030000047ab9 */ /* 0x000fe20000000800 */
[----:B------:R-:W-:Y:S01]  /*ae10*/  ULDC UR5, c[0x0][0x10] ;  /* 0x0000040000057ab9 */ /* 0x000fe20000000800 */
[----:B0-----:R-:W0:Y:S01]  /*ae20*/  LDC R5, c[0x0][0x14] ;  /* 0x00000500ff057b82 */ /* 0x001e220000000800 */
[----:B------:R-:W-:Y:S01]  /*ae30*/  UIMAD.WIDE.U32 UR4, UR4, UR5, URZ ;  /* 0x00000005040472a5 */ /* 0x000fe2000f8e003f */
[----:B------:R-:W-:Y:S01]  /*ae40*/  PRMT R0, RZ, 0x7610, R0 ;  /* 0x00007610ff007816 */ /* 0x000fe20000000000 */
[----:B------:R-:W-:Y:S02]  /*ae50*/  IMAD.MOV.U32 R153, RZ, RZ, -0x1 ;  /* 0xffffffffff997424 */ /* 0x000fe400078e00ff */
[----:B------:R-:W-:Y:S02]  /*ae60*/  IMAD.MOV.U32 R23, RZ, RZ, -0x1 ;  /* 0xffffffffff177424 */ /* 0x000fe400078e00ff */
[----:B0-----:R-:W-:-:S04]  /*ae70*/  IMAD.WIDE.U32 R16, R5, UR4, R16 ;  /* 0x0000000405107c25 */ /* 0x001fc8000f8e0010 */
[----:B------:R-:W-:Y:S01]  /*ae80*/  IMAD R5, R5, UR5, RZ ;  /* 0x0000000505057c24 */ /* 0x000fe2000f8e02ff */
[----:B------:R-:W-:Y:S02]  /*ae90*/  ULDC.64 UR4, c[0x0][0x650] ;  /* 0x0001940000047ab9 */ /* 0x000fe40000000a00 */
[----:B------:R-:W-:Y:S01]  /*aea0*/  ISETP.GE.U32.AND P0, PT, R16, UR4, PT ;  /* 0x0000000410007c0c */ /* 0x000fe2000bf06070 */
[----:B------:R-:W-:-:S05]  /*aeb0*/  IMAD.IADD R17, R17, 0x1, R5 ;  /* 0x0000000111117824 */ /* 0x000fca00078e0205 */
[----:B------:R-:W-:-:S13]  /*aec0*/  ISETP.GE.U32.AND.EX P0, PT, R17, UR5, PT, P0 ;  /* 0x0000000511007c0c */ /* 0x000fda000bf06100 */
[----:B------:R-:W-:Y:S05]  /*aed0*/  @P0 BRA `(.L_x_285) ;  /* 0x0000000400640947 */ /* 0x000fea0003800000 */
[----:B------:R-:W0:Y:S01]  /*aee0*/  S2R R12, SR_CTAID.X ;  /* 0x00000000000c7919 */ /* 0x000e220000002500 */
[----:B------:R-:W3:Y:S01]  /*aef0*/  LDC.64 R10, c[0x0][0x628] ;  /* 0x00018a00ff0a7b82 */ /* 0x000ee20000000a00 */
[----:B------:R-:W-:Y:S01]  /*af00*/  ULDC UR4, c[0x0][0x150] ;  /* 0x0000540000047ab9 */ /* 0x000fe20000000800 */
[----:B-12---:R-:W-:Y:S01]  /*af10*/  IMAD.MOV.U32 R8, RZ, RZ, R16 ;  /* 0x000000ffff087224 */ /* 0x006fe200078e0010 */
[----:B------:R-:W1:Y:S01]  /*af20*/  S2R R24, SR_CTAID.Y ;  /* 0x0000000000187919 */ /* 0x000e620000002600 */
[----:B------:R-:W-:-:S04]  /*af30*/  IMAD.MOV.U32 R9, RZ, RZ, R17 ;  /* 0x000000ffff097224 */ /* 0x000fc800078e0011 */
[----:B------:R-:W2:Y:S08]  /*af40*/  LDC R21, c[0x0][0x144] ;  /* 0x00005100ff157b82 */ /* 0x000eb00000000800 */
[----:B------:R-:W1:Y:S08]  /*af50*/  LDC R0, c[0x0][0x630] ;  /* 0x00018c00ff007b82 */ /* 0x000e700000000800 */
[----:B------:R-:W1:Y:S01]  /*af60*/  LDC.64 R14, c[0x0][0x620] ;  /* 0x00018800ff0e7b82 */ /* 0x000e620000000a00 */
[----:B---3--:R-:W-:-:S04]  /*af70*/  ISETP.NE.U32.AND P0, PT, R10, RZ, PT ;  /* 0x000000ff0a00720c */ /* 0x008fc80003f05070 */
[----:B------:R-:W-:Y:S02]  /*af80*/  ISETP.NE.AND.EX P0, PT, R11, RZ, PT, P0 ;  /* 0x000000ff0b00720c */ /* 0x000fe40003f05300 */
[----:B0-----:R-:W-:-:S05]  /*af90*/  I2FP.F32.U32 R3, R12 ;  /* 0x0000000c00037245 */ /* 0x001fca0000201000 */
[----:B------:R-:W-:-:S04]  /*afa0*/  FMUL R3, R3, UR4 ;  /* 0x0000000403037c20 */ /* 0x000fc80008400000 */
[----:B------:R0:W3:Y:S02]  /*afb0*/  F2I.U32.TRUNC.NTZ R20, R3 ;  /* 0x0000000300147305 */ /* 0x0000e4000020f000 */
[----:B--2---:R-:W-:Y:S05]  /*afc0*/  @!P0 BRA `(.L_x_286) ;  /* 0x0000000000288947 */ /* 0x004fea0003800000 */
[----:B0-----:R-:W0:Y:S02]  /*afd0*/  LDC R3, c[0x0][0x634] ;  /* 0x00018d00ff037b82 */ /* 0x001e240000000800 */
[----:B0-----:R-:W-:-:S05]  /*afe0*/  IADD3 R3, P0, R16, R3, RZ ;  /* 0x0000000310037210 */ /* 0x001fca0007f1e0ff */
[----:B------:R-:W-:-:S04]  /*aff0*/  IMAD.X R13, RZ, RZ, R17, P0 ;  /* 0x000000ffff0d7224 */ /* 0x000fc800000e0611 */
[----:B------:R-:W-:-:S04]  /*b000*/  IMAD.WIDE.U32 R4, R13, R10, RZ ;  /* 0x0000000a0d047225 */ /* 0x000fc800078e00ff */
[----:B------:R-:W-:-:S04]  /*b010*/  IMAD.WIDE.U32 R6, P0, R3, R11, R4 ;  /* 0x0000000b03067225 */ /* 0x000fc80007800004 */
[----:B------:R-:W-:Y:S01]  /*b020*/  IMAD.WIDE.U32 R4, R3, R10, RZ ;  /* 0x0000000a03047225 */ /* 0x000fe200078e00ff */
[----:B------:R-:W-:-:S03]  /*b030*/  IADD3.X R9, RZ, RZ, RZ, P0, !PT ;  /* 0x000000ffff097210 */ /* 0x000fc600007fe4ff */
[----:B------:R-:W-:Y:S01]  /*b040*/  IMAD.MOV.U32 R8, RZ, RZ, R7 ;  /* 0x000000ffff087224 */ /* 0x000fe200078e0007 */
[----:B------:R-:W-:-:S05]  /*b050*/  IADD3 RZ, P0, R5, R6, RZ ;  /* 0x0000000605ff7210 */ /* 0x000fca0007f1e0ff */
[----:B------:R-:W-:-:S08]  /*b060*/  IMAD.WIDE.U32.X R8, R13, R11, R8, P0 ;  /* 0x0000000b0d087225 */ /* 0x000fd000000e0408 */
.L_x_286:
[----:B------:R-:W2:Y:S01]  /*b070*/  LDC.64 R30, c[0x0][0x640] ;  /* 0x00019000ff1e7b82 */ /* 0x000ea20000000a00 */
[-CC-:B-1----:R-:W-:Y:S01]  /*b080*/  SHF.R.U64 R23, R8, R0.reuse, R9.reuse ;  /* 0x0000000008177219 */ /* 0x182fe20000001209 */
[----:B---3--:R-:W-:Y:S01]  /*b090*/  IMAD.MOV R20, RZ, RZ, -R20 ;  /* 0x000000ffff147224 */ /* 0x008fe200078e0a14 */
[----:B------:R-:W-:Y:S01]  /*b0a0*/  SHF.R.U32.HI R0, RZ, R0, R9 ;  /* 0x00000000ff007219 */ /* 0x000fe20000011609 */
[----:B------:R-:W-:Y:S01]  /*b0b0*/  ULDC UR4, c[0x0][0x154] ;  /* 0x0000550000047ab9 */ /* 0x000fe20000000800 */
[----:B0-----:R-:W-:Y:S01]  /*b0c0*/  IADD3 R3, P0, RZ, -R23, RZ ;  /* 0x80000017ff037210 */ /* 0x001fe20007f1e0ff */
[----:B------:R-:W-:Y:S02]  /*b0d0*/  IMAD R26, R21, R20, R12 ;  /* 0x00000014151a7224 */ /* 0x000fe400078e020c */
[----:B------:R-:W0:Y:S01]  /*b0e0*/  LDC R6, c[0x0][0x618] ;  /* 0x00018600ff067b82 */ /* 0x000e220000000800 */
[----:B------:R-:W-:Y:S02]  /*b0f0*/  IMAD.MOV.U32 R7, RZ, RZ, 0x1 ;  /* 0x00000001ff077424 */ /* 0x000fe400078e00ff */
[----:B------:R-:W-:-:S04]  /*b100*/  IMAD.X R5, RZ, RZ, ~R0, P0 ;  /* 0x000000ffff057224 */ /* 0x000fc800000e0e00 */
[-C--:B------:R-:W-:Y:S01]  /*b110*/  IMAD R0, R5, R14.reuse, RZ ;  /* 0x0000000e05007224 */ /* 0x080fe200078e02ff */
[----:B------:R-:W1:Y:S01]  /*b120*/  LDC R8, c[0x0][0x608] ;  /* 0x00018200ff087b82 */ /* 0x000e620000000800 */
[----:B------:R-:W-:-:S04]  /*b130*/  IMAD.WIDE.U32 R4, R3, R14, R16 ;  /* 0x0000000e03047225 */ /* 0x000fc800078e0010 */
[----:B------:R-:W-:Y:S01]  /*b140*/  IMAD R3, R3, R15, R0 ;  /* 0x0000000f03037224 */ /* 0x000fe200078e0200 */
[----:B------:R-:W-:Y:S02]  /*b150*/  I2FP.F32.U32 R0, R24 ;  /* 0x0000001800007245 */ /* 0x000fe40000201000 */
[----:B------:R-:W3:Y:S01]  /*b160*/  LDC R28, c[0x0][0x658] ;  /* 0x00019600ff1c7b82 */ /* 0x000ee20000000800 */
[----:B------:R-:W-:Y:S01]  /*b170*/  IMAD.IADD R3, R5, 0x1, R3 ;  /* 0x0000000105037824 */ /* 0x000fe200078e0203 */
[----:B--2---:R-:W-:Y:S01]  /*b180*/  ISETP.NE.U32.AND P0, PT, R30, RZ, PT ;  /* 0x000000ff1e00720c */ /* 0x004fe20003f05070 */
[----:B------:R-:W-:Y:S01]  /*b190*/  FMUL R0, R0, UR4 ;  /* 0x0000000400007c20 */ /* 0x000fe20008400000 */
[----:B------:R-:W-:Y:S02]  /*b1a0*/  IMAD.MOV.U32 R5, RZ, RZ, -0x1 ;  /* 0xffffffffff057424 */ /* 0x000fe400078e00ff */
[----:B------:R-:W-:Y:S01]  /*b1b0*/  ISETP.NE.AND.EX P0, PT, R31, RZ, PT, P0 ;  /* 0x000000ff1f00720c */ /* 0x000fe20003f05300 */
[----:B------:R2:W2:Y:S01]  /*b1c0*/  F2I.U32.TRUNC.NTZ R14, R0 ;  /* 0x00000000000e7305 */ /* 0x0004a2000020f000 */
[----:B------:R-:W2:Y:S01]  /*b1d0*/  LDC R15, c[0x0][0x148] ;  /* 0x00005200ff0f7b82 */ /* 0x000ea20000000800 */
[----:B0-----:R-:W-:-:S02]  /*b1e0*/  SHF.R.U64 R12, R4, R6, R3 ;  /* 0x00000006040c7219 */ /* 0x001fc40000001203 */
[----:B------:R-:W-:-:S05]  /*b1f0*/  SHF.R.U32.HI R3, RZ, R6, R3 ;  /* 0x00000006ff037219 */ /* 0x000fca0000011603 */
[----:B------:R-:W0:Y:S01]  /*b200*/  LDC R20, c[0x0][0x600] ;  /* 0x00018000ff147b82 */ /* 0x000e220000000800 */
[-CC-:B-1----:R-:W-:Y:S02]  /*b210*/  SHF.R.U64 R10, R12, R8.reuse, R3.reuse ;  /* 0x000000080c0a7219 */ /* 0x182fe40000001203 */
[----:B------:R-:W-:-:S05]  /*b220*/  SHF.R.U32.HI R3, RZ, R8, R3 ;  /* 0x00000008ff037219 */ /* 0x000fca0000011603 */
[----:B------:R-:W1:Y:S01]  /*b230*/  LDC R25, c[0x0][0x648] ;  /* 0x00019200ff197b82 */ /* 0x000e620000000800 */
[-C--:B---3--:R-:W-:Y:S02]  /*b240*/  SHF.L.U32 R4, R5, R28.reuse, RZ ;  /* 0x0000001c05047219 */ /* 0x088fe400000006ff */
[-CC-:B------:R-:W-:Y:S02]  /*b250*/  SHF.R.U64 R13, R10, R28.reuse, R3.reuse ;  /* 0x0000001c0a0d7219 */ /* 0x180fe40000001203 */
[----:B------:R-:W-:Y:S02]  /*b260*/  SHF.R.U32.HI R5, RZ, R28, R3 ;  /* 0x0000001cff057219 */ /* 0x000fe40000011603 */
[----:B------:R-:W-:Y:S01]  /*b270*/  LOP3.LUT R21, RZ, R4, RZ, 0x33, !PT ;  /* 0x00000004ff157212 */ /* 0x000fe200078e33ff */
[----:B------:R-:W3:Y:S01]  /*b280*/  LDC R27, c[0x0][0x638] ;  /* 0x00018e00ff1b7b82 */ /* 0x000ee20000000800 */
[----:B------:R-:W-:Y:S01]  /*b290*/  SHF.L.U32 R28, R7, R28, RZ ;  /* 0x0000001c071c7219 */ /* 0x000fe200000006ff */
[----:B------:R-:W-:-:S06]  /*b2a0*/  IMAD.MOV.U32 R4, RZ, RZ, R13 ;  /* 0x000000ffff047224 */ /* 0x000fcc00078e000d */
[----:B------:R-:W0:Y:S01]  /*b2b0*/  LDC R29, c[0x0][0x610] ;  /* 0x00018400ff1d7b82 */ /* 0x000e220000000800 */
[----:B------:R-:W-:Y:S05]  /*b2c0*/  @!P0 BRA `(.L_x_287) ;  /* 0x0000000000288947 */ /* 0x000fea0003800000 */
[----:B--2---:R-:W2:Y:S02]  /*b2d0*/  LDC R0, c[0x0][0x64c] ;  /* 0x00019300ff007b82 */ /* 0x004ea40000000800 */
[----:B--2---:R-:W-:-:S04]  /*b2e0*/  IADD3 R3, P0, R13, R0, RZ ;  /* 0x000000000d037210 */ /* 0x004fc80007f1e0ff */
[----:B------:R-:W-:-:S05]  /*b2f0*/  IADD3.X R11, RZ, R5, RZ, P0, !PT ;  /* 0x00000005ff0b7210 */ /* 0x000fca00007fe4ff */
[----:B------:R-:W-:-:S04]  /*b300*/  IMAD.WIDE.U32 R4, R11, R30, RZ ;  /* 0x0000001e0b047225 */ /* 0x000fc800078e00ff */
[----:B------:R-:W-:-:S04]  /*b310*/  IMAD.WIDE.U32 R6, P0, R3, R31, R4 ;  /* 0x0000001f03067225 */ /* 0x000fc80007800004 */
[----:B------:R-:W-:-:S04]  /*b320*/  IMAD.WIDE.U32 R4, R3, R30, RZ ;  /* 0x0000001e03047225 */ /* 0x000fc800078e00ff */
[----:B------:R-:W-:Y:S01]  /*b330*/  IMAD.X R9, RZ, RZ, RZ, P0 ;  /* 0x000000ffff097224 */ /* 0x000fe200000e06ff */
[----:B------:R-:W-:Y:S01]  /*b340*/  IADD3 RZ, P0, R5, R6, RZ ;  /* 0x0000000605ff7210 */ /* 0x000fe20007f1e0ff */
[----:B------:R-:W-:-:S04]  /*b350*/  IMAD.MOV.U32 R8, RZ, RZ, R7 ;  /* 0x000000ffff087224 */ /* 0x000fc800078e0007 */
[----:B------:R-:W-:-:S08]  /*b360*/  IMAD.WIDE.U32.X R4, R11, R31, R8, P0 ;  /* 0x0000001f0b047225 */ /* 0x000fd000000e0408 */
.L_x_287:
[----:B------:R-:W-:Y:S01]  /*b370*/  ISETP.NE.AND P0, PT, R2, 0x1, PT ;  /* 0x000000010200780c */ /* 0x000fe20003f05270 */
[----:B--2---:R-:W-:Y:S01]  /*b380*/  IMAD.MOV R14, RZ, RZ, -R14 ;  /* 0x000000ffff0e7224 */ /* 0x004fe200078e0a0e */
[----:B-1----:R-:W-:Y:S01]  /*b390*/  SHF.R.U64 R0, R4, R25, R5 ;  /* 0x0000001904007219 */ /* 0x002fe20000001205 */
[----:B0-----:R-:W-:Y:S01]  /*b3a0*/  VIADD R5, R20, 0xffffffff ;  /* 0xffffffff14057836 */ /* 0x001fe20000000000 */
[----:B------:R-:W-:Y:S01]  /*b3b0*/  LOP3.LUT R3, R10, R21, RZ, 0xc0, !PT ;  /* 0x000000150a037212 */ /* 0x000fe200078ec0ff */
[----:B------:R-:W-:Y:S02]  /*b3c0*/  IMAD.MOV.U32 R6, RZ, RZ, 0x1 ;  /* 0x00000001ff067424 */ /* 0x000fe400078e00ff */
[----:B------:R-:W-:Y:S01]  /*b3d0*/  IMAD.MOV R4, RZ, RZ, -R0 ;  /* 0x000000ffff047224 */ /* 0x000fe200078e0a00 */
[----:B------:R-:W-:Y:S01]  /*b3e0*/  LOP3.LUT R5, R12, R5, RZ, 0xc0, !PT ;  /* 0x000000050c057212 */ /* 0x000fe200078ec0ff */
[----:B------:R-:W-:Y:S02]  /*b3f0*/  IMAD R3, R28, R0, R3 ;  /* 0x000000001c037224 */ /* 0x000fe400078e0203 */
[----:B---3--:R-:W-:-:S02]  /*b400*/  IMAD R0, R4, R27, R13 ;  /* 0x0000001b04007224 */ /* 0x008fc400078e020d */
[----:B------:R-:W-:Y:S02]  /*b410*/  @P0 IMAD R26, R15, R14, R24 ;  /* 0x0000000e0f1a0224 */ /* 0x000fe400078e0218 */
[----:B------:R-:W-:Y:S01]  /*b420*/  IMAD R4, R0, R20, R5 ;  /* 0x0000001400047224 */ /* 0x000fe200078e0205 */
[----:B------:R-:W-:Y:S01]  /*b430*/  PRMT R0, R6, 0x7610, R0 ;  /* 0x0000761006007816 */ /* 0x000fe20000000000 */
[----:B------:R-:W-:-:S05]  /*b440*/  IMAD R3, R3, R29, R26 ;  /* 0x0000001d03037224 */ /* 0x000fca00078e021a */
[----:B------:R-:W-:Y:S02]  /*b450*/  SEL R153, R4, R3, !P0 ;  /* 0x0000000304997207 */ /* 0x000fe40004000000 */
[----:B------:R-:W-:-:S07]  /*b460*/  SEL R3, R3, R4, !P0 ;  /* 0x0000000403037207 */ /* 0x000fce0004000000 */
.L_x_285:
[----:B------:R-:W-:Y:S01]  /*b470*/  LOP3.LUT P0, RZ, R0, 0xff, RZ, 0xc0, !PT ;  /* 0x000000ff00ff7812 */ /* 0x000fe2000780c0ff */
[----:B------:R-:W-:-:S12]  /*b480*/  IMAD.MOV.U32 R152, RZ, RZ, R3 ;  /* 0x000000ffff987224 */ /* 0x000fd800078e0003 */
[----:B------:R-:W-:Y:S05]  /*b490*/  @P0 BRA `(.L_x_288) ;  /* 0xffffff5c002c0947 */ /* 0x000fea000383ffff */
[----:B------:R-:W-:Y:S05]  /*b4a0*/  EXIT ;  /* 0x000000000000794d */ /* 0x000fea0003800000 */
.L_x_7:
[----:B0-----:R-:W-:Y:S01]  /*b4b0*/  ULDC.64 UR4, c[0x0][0x650] ;  /* 0x0001940000047ab9 */ /* 0x001fe20000000a00 */
        /* <DEDUP_REMOVED lines=25> */
.L_x_290:
[----:B------:R-:W0:Y:S01]  /*b650*/  LDC.64 R26, c[0x0][0x640] ;  /* 0x00019000ff1a7b82 */ /* 0x000e220000000a00 */
[-CC-:B------:R-:W-:Y:S01]  /*b660*/  SHF.R.U64 R20, R12, R8.reuse, R13.reuse ;  /* 0x000000080c147219 */ /* 0x180fe2000000120d */
[----:B------:R-:W-:Y:S01]  /*b670*/  IMAD.MOV.U32 R30, RZ, RZ, 0x1 ;  /* 0x00000001ff1e7424 */ /* 0x000fe200078e00ff */
[----:B------:R-:W-:Y:S02]  /*b680*/  SHF.R.U32.HI R6, RZ, R8, R13 ;  /* 0x00000008ff067219 */ /* 0x000fe4000001160d */
[----:B------:R-:W-:-:S03]  /*b690*/  IADD3 R11, P0, RZ, -R20, RZ ;  /* 0x80000014ff0b7210 */ /* 0x000fc60007f1e0ff */
[----:B------:R-:W1:Y:S01]  /*b6a0*/  LDC R10, c[0x0][0x618] ;  /* 0x00018600ff0a7b82 */ /* 0x000e620000000800 */
[----:B------:R-:W-:-:S05]  /*b6b0*/  IADD3.X R7, RZ, ~R6, RZ, P0, !PT ;  /* 0x80000006ff077210 */ /* 0x000fca00007fe4ff */
[-C--:B------:R-:W-:Y:S02]  /*b6c0*/  IMAD R8, R7, R22.reuse, RZ ;  /* 0x0000001607087224 */ /* 0x080fe400078e02ff */
[----:B------:R-:W2:Y:S01]  /*b6d0*/  LDC R12, c[0x0][0x608] ;  /* 0x00018200ff0c7b82 */ /* 0x000ea20000000800 */
[----:B------:R-:W-:-:S04]  /*b6e0*/  IMAD.WIDE.U32 R6, R11, R22, R16 ;  /* 0x000000160b067225 */ /* 0x000fc800078e0010 */
[----:B------:R-:W-:-:S03]  /*b6f0*/  IMAD R11, R11, R23, R8 ;  /* 0x000000170b0b7224 */ /* 0x000fc600078e0208 */
[----:B------:R-:W3:Y:S01]  /*b700*/  LDC R25, c[0x0][0x658] ;  /* 0x00019600ff197b82 */ /* 0x000ee20000000800 */
[----:B------:R-:W-:Y:S01]  /*b710*/  IMAD.IADD R7, R7, 0x1, R11 ;  /* 0x0000000107077824 */ /* 0x000fe200078e020b */
[----:B0-----:R-:W-:-:S04]  /*b720*/  ISETP.NE.U32.AND P0, PT, R26, RZ, PT ;  /* 0x000000ff1a00720c */ /* 0x001fc80003f05070 */
[----:B------:R-:W-:Y:S02]  /*b730*/  ISETP.NE.AND.EX P0, PT, R27, RZ, PT, P0 ;  /* 0x000000ff1b00720c */ /* 0x000fe40003f05300 */
[----:B------:R-:W0:Y:S01]  /*b740*/  LDC R23, c[0x0][0x600] ;  /* 0x00018000ff177b82 */ /* 0x000e220000000800 */
[-CC-:B-1----:R-:W-:Y:S02]  /*b750*/  SHF.R.U64 R8, R6, R10.reuse, R7.reuse ;  /* 0x0000000a06087219 */ /* 0x182fe40000001207 */
[----:B------:R-:W-:Y:S01]  /*b760*/  SHF.R.U32.HI R7, RZ, R10, R7 ;  /* 0x0000000aff077219 */ /* 0x000fe20000011607 */
[----:B------:R-:W-:-:S04]  /*b770*/  IMAD.MOV.U32 R10, RZ, RZ, -0x1 ;  /* 0xffffffffff0a7424 */ /* 0x000fc800078e00ff */
        /* <DEDUP_REMOVED lines=21> */
.L_x_291:
[----:B------:R-:W-:Y:S02]  /*b8d0*/  ISETP.NE.AND P0, PT, R2, 0x1, PT ;  /* 0x000000010200780c */ /* 0x000fe40003f05270 */
[----:B-1----:R-:W-:Y:S02]  /*b8e0*/  SHF.R.U64 R6, R6, R24, R7 ;  /* 0x0000001806067219 */ /* 0x002fe40000001207 */
[----:B------:R-:W-:Y:S02]  /*b8f0*/  SHF.L.U32 R30, R30, R25, RZ ;  /* 0x000000191e1e7219 */ /* 0x000fe400000006ff */
[----:B------:R-:W-:Y:S01]  /*b900*/  LOP3.LUT R5, R21, R32, RZ, 0xc0, !PT ;  /* 0x0000002015057212 */ /* 0x000fe200078ec0ff */
[----:B------:R-:W-:Y:S01]  /*b910*/  IMAD.MOV R7, RZ, RZ, -R6 ;  /* 0x000000ffff077224 */ /* 0x000fe200078e0a06 */
[----:B0-----:R-:W-:-:S03]  /*b920*/  IADD3 R11, R23, -0x1, RZ ;  /* 0xffffffff170b7810 */ /* 0x001fc60007ffe0ff */
[----:B------:R-:W-:Y:S01]  /*b930*/  IMAD R6, R30, R6, R5 ;  /* 0x000000061e067224 */ /* 0x000fe200078e0205 */
[----:B------:R-:W-:Y:S01]  /*b940*/  LOP3.LUT R5, R8, R11, RZ, 0xc0, !PT ;  /* 0x0000000b08057212 */ /* 0x000fe200078ec0ff */
[----:B------:R-:W-:Y:S02]  /*b950*/  @P0 IMAD R3, R9, R14, R4 ;  /* 0x0000000e09030224 */ /* 0x000fe400078e0204 */
[----:B--2---:R-:W-:Y:S02]  /*b960*/  IMAD R4, R7, R28, R22 ;  /* 0x0000001c07047224 */ /* 0x004fe400078e0216 */
[----:B---3--:R-:W-:Y:S02]  /*b970*/  IMAD R3, R6, R29, R3 ;  /* 0x0000001d06037224 */ /* 0x008fe400078e0203 */
[----:B------:R-:W-:Y:S02]  /*b980*/  IMAD R4, R4, R23, R5 ;  /* 0x0000001704047224 */ /* 0x000fe400078e0205 */
[----:B------:R-:W-:-:S02]  /*b990*/  IMAD.MOV.U32 R8, RZ, RZ, 0x1 ;  /* 0x00000001ff087424 */ /* 0x000fc400078e00ff */
[----:B------:R-:W-:Y:S01]  /*b9a0*/  IMAD.MOV.U32 R6, RZ, RZ, R20 ;  /* 0x000000ffff067224 */ /* 0x000fe200078e0014 */
[----:B------:R-:W-:Y:S02]  /*b9b0*/  SEL R7, R4, R3, !P0 ;  /* 0x0000000304077207 */ /* 0x000fe40004000000 */
[----:B------:R-:W-:-:S07]  /*b9c0*/  SEL R13, R3, R4, !P0 ;  /* 0x00000004030d7207 */ /* 0x000fce0004000000 */
.L_x_289:
[----:B------:R-:W-:-:S08]  /*b9d0*/  NOP ;  /* 0x0000000000007918 */ /* 0x000fd00000000000 */
[----:B------:R-:W0:-:S00]  /*b9e0*/  USETMAXREG.DEALLOC.CTAPOOL 0x28 ;  /* 0x00000028000079c8 */ /* 0x000e0000080e0500 */
[----:B0-----:R-:W-:-:S13]  /*b9f0*/  ISETP.NE.AND P0, PT, R0, RZ, PT ;  /* 0x000000ff0000720c */ /* 0x001fda0003f05270 */
[----:B------:R-:W-:Y:S05]  /*ba00*/  @P0 EXIT ;  /* 0x000000000000094d */ /* 0x000fea0003800000 */
[----:B------:R-:W-:Y:S01]  /*ba10*/  LOP3.LUT P0, RZ, R8, 0xff, RZ, 0xc0, !PT ;  /* 0x000000ff08ff7812 */ /* 0x000fe2000780c0ff */
[----:B------:R-:W-:Y:S02]  /*ba20*/  IMAD.MOV.U32 R0, RZ, RZ, 0x1 ;  /* 0x00000001ff007424 */ /* 0x000fe400078e00ff */
[----:B------:R-:W-:-:S10]  /*ba30*/  IMAD.MOV.U32 R3, RZ, RZ, RZ ;  /* 0x000000ffff037224 */ /* 0x000fd400078e00ff */
[----:B------:R-:W-:Y:S05]  /*ba40*/  @!P0 BRA `(.L_x_292) ;  /* 0x0000000c00748947 */ /* 0x000fea0003800000 */
[----:B------:R-:W0:Y:S01]  /*ba50*/  LDC R0, c[0x0][0x28c] ;  /* 0x0000a300ff007b82 */ /* 0x000e220000000800 */
[----:B------:R-:W-:Y:S01]  /*ba60*/  ULDC UR5, c[0x0][0x658] ;  /* 0x0001960000057ab9 */ /* 0x000fe20000000800 */
[----:B------:R-:W-:Y:S01]  /*ba70*/  UMOV UR7, 0xffffffff ;  /* 0xffffffff00077882 */ /* 0x000fe20000000000 */
[----:B------:R-:W-:Y:S01]  /*ba80*/  ULDC UR6, c[0x0][0xc] ;  /* 0x0000030000067ab9 */ /* 0x000fe20000000800 */
[----:B------:R-:W-:Y:S01]  /*ba90*/  USHF.L.U32 UR9, UR7, UR5, URZ ;  /* 0x0000000507097299 */ /* 0x000fe2000800063f */
[----:B------:R-:W-:Y:S01]  /*baa0*/  BSSY B0, `(.L_x_292) ;  /* 0x00000d7000007945 */ /* 0x000fe20003800000 */
[----:B------:R-:W-:Y:S01]  /*bab0*/  UMOV UR8, 0x1 ;  /* 0x0000000100087882 */ /* 0x000fe20000000000 */
[----:B------:R-:W-:Y:S01]  /*bac0*/  ULDC UR7, c[0x0][0x10] ;  /* 0x0000040000077ab9 */ /* 0x000fe20000000800 */
[----:B------:R-:W1:Y:S01]  /*bad0*/  S2UR UR10, SR_CgaCtaId ;  /* 0x00000000000a79c3 */ /* 0x000e620000008800 */
[----:B------:R-:W-:Y:S01]  /*bae0*/  UIMAD.WIDE.U32 UR6, UR6, UR7, URZ ;  /* 0x00000007060672a5 */ /* 0x000fe2000f8e003f */
[----:B------:R-:W-:Y:S01]  /*baf0*/  IMAD.MOV.U32 R9, RZ, RZ, 0x1 ;  /* 0x00000001ff097424 */ /* 0x000fe200078e00ff */
[----:B------:R-:W-:Y:S01]  /*bb00*/  USHF.L.U32 UR5, UR8, UR5, URZ ;  /* 0x0000000508057299 */ /* 0x000fe2000800063f */
[----:B------:R-:W-:Y:S01]  /*bb10*/  LOP3.LUT R12, R19, 0x2, RZ, 0xfc, !PT ;  /* 0x00000002130c7812 */ /* 0x000fe200078efcff */
[----:B------:R-:W-:Y:S01]  /*bb20*/  ULDC UR4, c[0x0][0x600] ;  /* 0x0001800000047ab9 */ /* 0x000fe20000000800 */
[----:B------:R-:W-:Y:S01]  /*bb30*/  ULDC UR8, c[0x0][0x14] ;  /* 0x0000050000087ab9 */ /* 0x000fe20000000800 */
[----:B------:R-:W-:-:S02]  /*bb40*/  UIADD3 UR4, UR4, -0x1, URZ ;  /* 0xffffffff04047890 */ /* 0x000fc4000fffe03f */
[----:B------:R-:W-:Y:S02]  /*bb50*/  UIMAD.WIDE.U32 UR30, UR6, UR8, URZ ;  /* 0x00000008061e72a5 */ /* 0x000fe4000f8e003f */
[----:B------:R-:W-:Y:S02]  /*bb60*/  UIMAD UR7, UR7, UR8, URZ ;  /* 0x00000008070772a4 */ /* 0x000fe4000f8e023f */
[----:B------:R-:W-:Y:S02]  /*bb70*/  ULOP3.LUT UR6, URZ, UR9, URZ, 0x33, !UPT ;  /* 0x000000093f067292 */ /* 0x000fe4000f8e333f */
[----:B------:R-:W-:Y:S01]  /*bb80*/  UIADD3 UR7, UR31, UR7, URZ ;  /* 0x000000071f077290 */ /* 0x000fe2000fffe03f */
[----:B0-----:R-:W-:Y:S01]  /*bb90*/  VIADD R0, R0, 0x7f ;  /* 0x0000007f00007836 */ /* 0x001fe20000000000 */
[----:B------:R-:W-:-:S04]  /*bba0*/  ULDC.64 UR38, c[0x0][0x198] ;  /* 0x0000660000267ab9 */ /* 0x000fc80000000a00 */
[----:B------:R-:W-:Y:S01]  /*bbb0*/  SHF.R.S32.HI R3, RZ, 0x1f, R0 ;  /* 0x0000001fff037819 */ /* 0x000fe20000011400 */
[----:B-1----:R-:W-:-:S03]  /*bbc0*/  IMAD.U32 R10, RZ, RZ, UR10 ;  /* 0x0000000aff0a7e24 */ /* 0x002fc6000f8e00ff */
[----:B------:R-:W-:Y:S02]  /*bbd0*/  LEA.HI R3, R3, R0, RZ, 0x7 ;  /* 0x0000000003037211 */ /* 0x000fe400078f38ff */
[----:B------:R-:W-:Y:S02]  /*bbe0*/  MOV R0, 0x1 ;  /* 0x0000000100007802 */ /* 0x000fe40000000f00 */
[----:B------:R-:W-:Y:S01]  /*bbf0*/  SHF.R.S32.HI R8, RZ, 0x7, R3 ;  /* 0x00000007ff087819 */ /* 0x000fe20000011403 */
[----:B------:R-:W-:-:S04]  /*bc00*/  IMAD.MOV.U32 R3, RZ, RZ, RZ ;  /* 0x000000ffff037224 */ /* 0x000fc800078e00ff */
[----:B------:R-:W-:-:S07]  /*bc10*/  VIADD R11, R8, 0x1 ;  /* 0x00000001080b7836 */ /* 0x000fce0000000000 */
.L_x_303:
[----:B------:R-:W-:-:S03]  /*bc20*/  UMOV UR8, 0xffffffff ;  /* 0xffffffff00087882 */ /* 0x000fc60000000000 */
[----:B------:R-:W-:Y:S05]  /*bc30*/  BRA.DIV UR8, `(.L_x_293) ;  /* 0x0000000e08987947 */ /* 0x000fea000b800000 */
[----:B------:R-:W-:-:S13]  /*bc40*/  ELECT P6, URZ, PT ;  /* 0x00000000003f782f */ /* 0x000fda00038c0000 */
.L_x_312:
[----:B------:R-:W0:Y:S01]  /*bc50*/  LDC R4, c[0x0][0x28c] ;  /* 0x0000a300ff047b82 */ /* 0x000e220000000800 */
[----:B------:R-:W-:Y:S01]  /*bc60*/  BSSY B1, `(.L_x_294) ;  /* 0x0000047000017945 */ /* 0x000fe20003800000 */
[----:B0-----:R-:W-:-:S13]  /*bc70*/  ISETP.LT.OR P6, PT, R4, 0x1, !P6 ;  /* 0x000000010400780c */ /* 0x001fda00077c1670 */
[----:B------:R-:W-:Y:S05]  /*bc80*/  @P6 BRA `(.L_x_295) ;  /* 0x0000000400106947 */ /* 0x000fea0003800000 */
[----:B------:R-:W-:Y:S01]  /*bc90*/  IMAD R13, R13, 0x2, R10 ;  /* 0x000000020d0d7824 */ /* 0x000fe200078e020a */
[----:B------:R-:W-:Y:S01]  /*bca0*/  MOV R5, R0 ;  /* 0x0000000000057202 */ /* 0x000fe20000000f00 */
[----:B------:R-:W-:Y:S02]  /*bcb0*/  IMAD.SHL.U32 R15, R7, 0x80, RZ ;  /* 0x00000080070f7824 */ /* 0x000fe400078e00ff */
[----:B------:R-:W-:Y:S02]  /*bcc0*/  IMAD.MOV.U32 R21, RZ, RZ, RZ ;  /* 0x000000ffff157224 */ /* 0x000fe400078e00ff */
[----:B------:R-:W-:Y:S02]  /*bcd0*/  IMAD.MOV.U32 R4, RZ, RZ, R11 ;  /* 0x000000ffff047224 */ /* 0x000fe400078e000b */
[----:B------:R-:W-:Y:S02]  /*bce0*/  IMAD.MOV.U32 R7, RZ, RZ, R3 ;  /* 0x000000ffff077224 */ /* 0x000fe400078e0003 */
[----:B------:R-:W-:-:S07]  /*bcf0*/  IMAD.SHL.U32 R20, R13, 0x80, RZ ;  /* 0x000000800d147824 */ /* 0x000fce00078e00ff */
.L_x_298:
[----:B------:R-:W0:Y:S01]  /*bd00*/  S2UR UR8, SR_CgaCtaId ;  /* 0x00000000000879c3 */ /* 0x000e220000008800 */
[----:B------:R-:W-:Y:S02]  /*bd10*/  MOV R13, 0x400 ;  /* 0x00000400000d7802 */ /* 0x000fe40000000f00 */
[----:B------:R-:W-:-:S13]  /*bd20*/  LOP3.LUT P1, RZ, R18, 0x7f, RZ, 0xc0, !PT ;  /* 0x0000007f12ff7812 */ /* 0x000fda000782c0ff */
[----:B------:R-:W1:Y:S01]  /*bd30*/  @!P1 LDC R14, c[0x0][0x500] ;  /* 0x00014000ff0e9b82 */ /* 0x000e620000000800 */
[----:B0-----:R-:W-:-:S05]  /*bd40*/  IMAD.U32 R10, RZ, RZ, UR8 ;  /* 0x00000008ff0a7e24 */ /* 0x001fca000f8e00ff */
[----:B------:R-:W-:Y:S02]  /*bd50*/  LEA R24, R10, R13, 0x18 ;  /* 0x0000000d0a187211 */ /* 0x000fe400078ec0ff */
[----:B------:R-:W-:-:S03]  /*bd60*/  SHF.L.U32 R13, R5, 0x1f, RZ ;  /* 0x0000001f050d7819 */ /* 0x000fc600000006ff */
[----:B------:R-:W-:-:S04]  /*bd70*/  IMAD R22, R7, 0x8, R24 ;  /* 0x0000000807167824 */ /* 0x000fc800078e0218 */
[----:B------:R-:W0:Y:S02]  /*bd80*/  SYNCS.PHASECHK.TRANS64.TRYWAIT P0, [R22+URZ+0x10], R13 ;  /* 0x0000100d160075a7 */ /* 0x000e24000800017f */
[----:B01----:R-:W-:Y:S05]  /*bd90*/  @!P0 BRA `(.L_x_296) ;  /* 0x0000000c00608947 */ /* 0x003fea0003800000 */
.L_x_313:
[----:B0-----:R-:W-:Y:S01]  /*bda0*/  PRMT R13, R12, 0x9910, RZ ;  /* 0x000099100c0d7816 */ /* 0x001fe200000000ff */
[----:B------:R0:W-:Y:S03]  /*bdb0*/  @!P1 SYNCS.ARRIVE.TRANS64 RZ, [R22+URZ], R14 ;  /* 0x0000000e16ff99a7 */ /* 0x0001e6000800003f */
[----:B------:R-:W-:-:S13]  /*bdc0*/  ISETP.NE.AND P0, PT, R13, 0x2, PT ;  /* 0x000000020d00780c */ /* 0x000fda0003f05270 */
[----:B0-----:R-:W-:Y:S05]  /*bdd0*/  @P0 BRA `(.L_x_297) ;  /* 0x0000000000040947 */ /* 0x001fea0003800000 */
[----:B------:R-:W-:Y:S01]  /*bde0*/  BPT.TRAP 0x1 ;  /* 0x000000040000795c */ /* 0x000fe20000300000 */
.L_x_297:
[----:B------:R-:W-:Y:S01]  /*bdf0*/  IMAD.SHL.U32 R13, R7, 0x8000, RZ ;  /* 0x00008000070d7824 */ /* 0x000fe200078e00ff */
[----:B------:R-:W-:Y:S01]  /*be00*/  R2UR UR34, R21 ;  /* 0x00000000152272ca */ /* 0x000fe200000e0000 */
[----:B------:R-:W-:Y:S01]  /*be10*/  VIADD R4, R4, 0xffffffff ;  /* 0xffffffff04047836 */ /* 0x000fe20000000000 */
[----:B------:R-:W-:Y:S01]  /*be20*/  R2UR UR33, R22 ;  /* 0x00000000162172ca */ /* 0x000fe200000e0000 */
[----:B------:R-:W-:Y:S01]  /*be30*/  IMAD R14, R10, 0x2000, R13 ;  /* 0x000020000a0e7824 */ /* 0x000fe200078e020d */
[----:B------:R-:W-:Y:S01]  /*be40*/  IADD3 R13, R24, R13, RZ ;  /* 0x0000000d180d7210 */ /* 0x000fe20007ffe0ff */
[----:B------:R-:W-:Y:S01]  /*be50*/  UIADD3 UR14, UP0, UR38, 0xf0, URZ ;  /* 0x000000f0260e7890 */ /* 0x000fe2000ff1e03f */
[----:B------:R-:W-:Y:S01]  /*be60*/  R2UR UR36, R6 ;  /* 0x00000000062472ca */ /* 0x000fe200000e0000 */
[----:B------:R-:W-:Y:S01]  /*be70*/  IMAD R14, R14, 0x2, R24 ;  /* 0x000000020e0e7824 */ /* 0x000fe200078e0218 */
[----:B------:R-:W-:Y:S01]  /*be80*/  R2UR UR8, R13 ;  /* 0x000000000d0872ca */ /* 0x000fe200000e0000 */
[----:B------:R-:W-:Y:S01]  /*be90*/  UIADD3 UR40, UP1, UR38, 0x1f0, URZ ;  /* 0x000001f026287890 */ /* 0x000fe2000ff3e03f */
[----:B------:R-:W-:Y:S01]  /*bea0*/  R2UR UR35, R20 ;  /* 0x00000000142372ca */ /* 0x000fe200000e0000 */
[----:B------:R-:W-:Y:S01]  /*beb0*/  UIADD3.X UR15, URZ, UR39, URZ, UP0, !UPT ;  /* 0x000000273f0f7290 */ /* 0x000fe200087fe43f */
[----:B------:R-:W-:Y:S01]  /*bec0*/  R2UR UR24, R14 ;  /* 0x000000000e1872ca */ /* 0x000fe200000e0000 */
[----:B------:R-:W-:Y:S01]  /*bed0*/  UIADD3 UR26, UR34, 0x40, URZ ;  /* 0x00000040221a7890 */ /* 0x000fe2000fffe03f */
[----:B------:R-:W-:Y:S01]  /*bee0*/  R2UR UR19, R15 ;  /* 0x000000000f1372ca */ /* 0x000fe200000e0000 */
[----:B------:R-:W-:Y:S01]  /*bef0*/  UIADD3.X UR41, URZ, UR39, URZ, UP1, !UPT ;  /* 0x000000273f297290 */ /* 0x000fe20008ffe43f */
[----:B------:R-:W-:Y:S01]  /*bf00*/  ISETP.GT.AND P1, PT, R4, 0x1, PT ;  /* 0x000000010400780c */ /* 0x000fe20003f24270 */
[----:B------:R-:W-:Y:S01]  /*bf10*/  VIADD R7, R7, 0x1 ;  /* 0x0000000107077836 */ /* 0x000fe20000000000 */
[----:B------:R-:W-:Y:S01]  /*bf20*/  UMOV UR13, 0x30000 ;  /* 0x00030000000d7882 */ /* 0x000fe20000000000 */
[----:B------:R-:W-:Y:S01]  /*bf30*/  UMOV UR22, 0x0 ;  /* 0x0000000000167882 */ /* 0x000fe20000000000 */
[----:B------:R-:W-:Y:S01]  /*bf40*/  UMOV UR23, 0x10000000 ;  /* 0x1000000000177882 */ /* 0x000fe20000000000 */
[----:B------:R-:W-:Y:S01]  /*bf50*/  UIADD3 UR16, UR8, 0x20100, URZ ;  /* 0x0002010008107890 */ /* 0x000fe2000fffe03f */
[----:B------:R-:W-:Y:S01]  /*bf60*/  ISETP.NE.AND P0, PT, R7, 0x2, PT ;  /* 0x000000020700780c */ /* 0x000fe20003f05270 */
[----:B------:R-:W-:Y:S01]  /*bf70*/  UIADD3 UR8, UR8, 0x24100, URZ ;  /* 0x0002410008087890 */ /* 0x000fe2000fffe03f */
[----:B------:R-:W-:Y:S01]  /*bf80*/  VIADD R21, R21, 0x80 ;  /* 0x0000008015157836 */ /* 0x000fe20000000000 */
[----:B------:R-:W-:Y:S01]  /*bf90*/  UIADD3 UR32, UR24, 0x100, URZ ;  /* 0x0000010018207890 */ /* 0x000fe2000fffe03f */
[----:B------:R-:W-:Y:S01]  /*bfa0*/  SEL R14, RZ, 0x1, P0 ;  /* 0x00000001ff0e7807 */ /* 0x000fe20000000000 */
[----:B------:R-:W-:Y:S01]  /*bfb0*/  UIADD3 UR24, UR24, 0x8100, URZ ;  /* 0x0000810018187890 */ /* 0x000fe2000fffe03f */
[----:B------:R-:W-:Y:S01]  /*bfc0*/  SEL R7, R7, RZ, P0 ;  /* 0x000000ff07077207 */ /* 0x000fe20000000000 */
[----:B------:R-:W-:Y:S01]  /*bfd0*/  UMOV UR25, UR33 ;  /* 0x0000002100197c82 */ /* 0x000fe20008000000 */
[----:B------:R-:W-:Y:S01]  /*bfe0*/  UMOV UR28, UR36 ;  /* 0x00000024001c7c82 */ /* 0x000fe20008000000 */
[----:B------:R-:W-:Y:S01]  /*bff0*/  UMOV UR27, UR35 ;  /* 0x00000023001b7c82 */ /* 0x000fe20008000000 */
[----:B------:R-:W-:Y:S01]  /*c000*/  UMOV UR17, UR33 ;  /* 0x0000002100117c82 */ /* 0x000fe20008000000 */
[----:B------:R-:W-:Y:S01]  /*c010*/  UMOV UR18, UR34 ;  /* 0x0000002200127c82 */ /* 0x000fe20008000000 */
[----:B------:R-:W-:Y:S01]  /*c020*/  UMOV UR20, UR36 ;  /* 0x0000002400147c82 */ /* 0x000fe20008000000 */
[----:B------:R0:W-:Y:S01]  /*c030*/  UTMALDG.3D.MULTICAST [UR32], [UR14], UR13, desc[UR22] ;  /* 0x000016200e0073b4 */ /* 0x0001e2000801180d */
[----:B------:R-:W-:Y:S01]  /*c040*/  UMOV UR9, UR33 ;  /* 0x0000002100097c82 */ /* 0x000fe20008000000 */
[----:B------:R-:W-:Y:S01]  /*c050*/  UMOV UR11, UR19 ;  /* 0x00000013000b7c82 */ /* 0x000fe20008000000 */
[----:B------:R-:W-:Y:S01]  /*c060*/  UMOV UR12, UR36 ;  /* 0x00000024000c7c82 */ /* 0x000fe20008000000 */
[----:B------:R-:W-:Y:S01]  /*c070*/  UMOV UR10, UR26 ;  /* 0x0000001a000a7c82 */ /* 0x000fe20008000000 */
[----:B------:R-:W-:Y:S01]  /*c080*/  LOP3.LUT R5, R5, R14, RZ, 0x3c, !PT ;  /* 0x0000000e05057212 */ /* 0x000fe200078e3cff */
[----:B------:R0:W-:Y:S01]  /*c090*/  UTMALDG.3D.MULTICAST [UR24], [UR14], UR13, desc[UR22] ;  /* 0x000016180e0073b4 */ /* 0x0001e2000801180d */
[----:B------:R0:W-:Y:S01]  /*c0a0*/  UTMALDG.3D [UR16], [UR40], desc[UR22] ;  /* 0x00001610280075b4 */ /* 0x0001e20008011000 */
[----:B------:R0:W-:Y:S02]  /*c0b0*/  UTMALDG.3D [UR8], [UR40], desc[UR22] ;  /* 0x00001608280075b4 */ /* 0x0001e40008011000 */
[----:B0-----:R-:W-:Y:S05]  /*c0c0*/  @P1 BRA `(.L_x_298) ;  /* 0xfffffffc000c1947 */ /* 0x001fea000383ffff */
.L_x_295:
[----:B------:R-:W-:Y:S05]  /*c0d0*/  BSYNC B1 ;  /* 0x0000000000017941 */ /* 0x000fea0003800000 */
.L_x_294:
[----:B------:R-:W-:Y:S01]  /*c0e0*/  LOP3.LUT P1, RZ, R9, 0xff, RZ, 0xc0, !PT ;  /* 0x000000ff09ff7812 */ /* 0x000fe2000782c0ff */
[----:B------:R-:W-:Y:S01]  /*c0f0*/  IMAD.IADD R3, R8, 0x1, R3 ;  /* 0x0000000108037824 */ /* 0x000fe200078e0203 */
[----:B------:R-:W-:Y:S01]  /*c100*/  IADD3 R16, P2, R16, UR30, RZ ;  /* 0x0000001e10107c10 */ /* 0x000fe2000ff5e0ff */
[----:B------:R-:W-:Y:S01]  /*c110*/  ULDC.64 UR8, c[0x0][0x650] ;  /* 0x0001940000087ab9 */ /* 0x000fe20000000a00 */
[----:B------:R-:W-:Y:S01]  /*c120*/  BSSY B1, `(.L_x_299) ;  /* 0x000006c000017945 */ /* 0x000fe20003800000 */
[----:B------:R-:W-:Y:S01]  /*c130*/  IMAD.MOV.U32 R13, RZ, RZ, -0x1 ;  /* 0xffffffffff0d7424 */ /* 0x000fe200078e00ff */
[----:B------:R-:W-:Y:S01]  /*c140*/  ISETP.GT.U32.AND P0, PT, R3, 0x1, PT ;  /* 0x000000010300780c */ /* 0x000fe20003f04070 */
[----:B------:R-:W-:Y:S01]  /*c150*/  IMAD.MOV.U32 R7, RZ, RZ, -0x1 ;  /* 0xffffffffff077424 */ /* 0x000fe200078e00ff */
[----:B------:R-:W-:Y:S01]  /*c160*/  SHF.R.U32.HI R4, RZ, 0x1, R3 ;  /* 0x00000001ff047819 */ /* 0x000fe20000011603 */
[----:B------:R-:W-:Y:S01]  /*c170*/  IMAD.MOV.U32 R6, RZ, RZ, -0x1 ;  /* 0xffffffffff067424 */ /* 0x000fe200078e00ff */
[----:B------:R-:W-:-:S02]  /*c180*/  ISETP.LT.U32.AND P0, PT, R8, 0x2, P0 ;  /* 0x000000020800780c */ /* 0x000fc40000701070 */
[----:B------:R-:W-:Y:S01]  /*c190*/  IADD3.X R17, R17, UR7, RZ, P2, !PT ;  /* 0x0000000711117c10 */ /* 0x000fe200097fe4ff */
[----:B------:R-:W0:Y:S01]  /*c1a0*/  @P1 S2R R10, SR_CgaCtaId ;  /* 0x00000000000a1919 */ /* 0x000e220000008800 */
[----:B------:R-:W-:Y:S02]  /*c1b0*/  @P1 MOV R5, 0x400 ;  /* 0x0000040000051802 */ /* 0x000fe40000000f00 */
[----:B------:R-:W-:Y:S02]  /*c1c0*/  ISETP.GE.U32.AND P2, PT, R16, UR8, PT ;  /* 0x0000000810007c0c */ /* 0x000fe4000bf46070 */
[----:B------:R-:W-:Y:S02]  /*c1d0*/  LOP3.LUT R4, R4, 0x1, RZ, 0xc0, !PT ;  /* 0x0000000104047812 */ /* 0x000fe400078ec0ff */
[----:B------:R-:W-:Y:S02]  /*c1e0*/  LOP3.LUT R3, R3, 0x1, RZ, 0xc0, !PT ;  /* 0x0000000103037812 */ /* 0x000fe400078ec0ff */
[----:B------:R-:W-:-:S02]  /*c1f0*/  PRMT R9, RZ, 0x7610, R9 ;  /* 0x00007610ff097816 */ /* 0x000fc40000000009 */
[----:B0-----:R-:W-:-:S04]  /*c200*/  @P1 LEA R5, R10, R5, 0x18 ;  /* 0x000000050a051211 */ /* 0x001fc800078ec0ff */
[----:B------:R0:W-:Y:S01]  /*c210*/  @P1 SYNCS.ARRIVE.TRANS64.A1T0 RZ, [R5+URZ+0x38], RZ ;  /* 0x000038ff05ff19a7 */ /* 0x0001e2000810003f */
[----:B------:R-:W-:-:S04]  /*c220*/  ISETP.NE.U32.AND P1, PT, R4, 0x1, PT ;  /* 0x000000010400780c */ /* 0x000fc80003f25070 */
[----:B------:R-:W-:Y:S02]  /*c230*/  ISETP.GT.U32.AND P1, PT, R8, 0x1, !P1 ;  /* 0x000000010800780c */ /* 0x000fe40004f24070 */
[----:B0-----:R-:W-:Y:S02]  /*c240*/  SEL R5, RZ, 0x1, !P0 ;  /* 0x00000001ff057807 */ /* 0x001fe40004000000 */
[----:B------:R-:W-:Y:S02]  /*c250*/  ISETP.GE.U32.AND.EX P0, PT, R17, UR9, PT, P2 ;  /* 0x0000000911007c0c */ /* 0x000fe4000bf06120 */
[----:B------:R-:W-:-:S04]  /*c260*/  SEL R4, RZ, 0x1, !P1 ;  /* 0x00000001ff047807 */ /* 0x000fc80004800000 */
[----:B------:R-:W-:Y:S02]  /*c270*/  LOP3.LUT R0, R4, R0, R5, 0x96, !PT ;  /* 0x0000000004007212 */ /* 0x000fe400078e9605 */
[----:B------:R-:W-:-:S05]  /*c280*/  PRMT R4, RZ, 0x7610, R4 ;  /* 0x00007610ff047816 */ /* 0x000fca0000000004 */
[----:B------:R-:W-:Y:S05]  /*c290*/  @P0 BRA `(.L_x_300) ;  /* 0x0000000400500947 */ /* 0x000fea0003800000 */
[----:B------:R-:W0:Y:S01]  /*c2a0*/  S2R R15, SR_CTAID.X ;  /* 0x00000000000f7919 */ /* 0x000e220000002500 */
[----:B------:R-:W-:Y:S01]  /*c2b0*/  ULDC.64 UR8, c[0x0][0x628] ;  /* 0x00018a0000087ab9 */ /* 0x000fe20000000a00 */
[----:B------:R-:W1:Y:S01]  /*c2c0*/  LDC R20, c[0x0][0x144] ;  /* 0x00005100ff147b82 */ /* 0x000e620000000800 */
[----:B------:R-:W-:Y:S01]  /*c2d0*/  ISETP.NE.U32.AND P0, PT, RZ, UR8, PT ;  /* 0x00000008ff007c0c */ /* 0x000fe2000bf05070 */
[----:B------:R-:W2:Y:S01]  /*c2e0*/  S2R R13, SR_CTAID.Y ;  /* 0x00000000000d7919 */ /* 0x000ea20000002600 */
[----:B------:R-:W-:Y:S01]  /*c2f0*/  ULDC UR11, c[0x0][0x630] ;  /* 0x00018c00000b7ab9 */ /* 0x000fe20000000800 */
[----:B------:R-:W-:Y:S01]  /*c300*/  ULDC UR12, c[0x0][0x150] ;  /* 0x00005400000c7ab9 */ /* 0x000fe20000000800 */
[----:B------:R-:W-:Y:S01]  /*c310*/  ISETP.NE.AND.EX P0, PT, RZ, UR9, PT, P0 ;  /* 0x00000009ff007c0c */ /* 0x000fe2000bf05300 */
[----:B------:R-:W-:Y:S01]  /*c320*/  IMAD.MOV.U32 R5, RZ, RZ, R17 ;  /* 0x000000ffff057224 */ /* 0x000fe200078e0011 */
[----:B------:R-:W-:Y:S02]  /*c330*/  MOV R4, R16 ;  /* 0x0000001000047202 */ /* 0x000fe40000000f00 */
[----:B0-----:R-:W-:-:S09]  /*c340*/  I2FP.F32.U32 R22, R15 ;  /* 0x0000000f00167245 */ /* 0x001fd20000201000 */
[----:B------:R-:W-:Y:S05]  /*c350*/  @!P0 BRA `(.L_x_301) ;  /* 0x0000000000288947 */ /* 0x000fea0003800000 */
[----:B------:R-:W-:Y:S02]  /*c360*/  ULDC UR10, c[0x0][0x634] ;  /* 0x00018d00000a7ab9 */ /* 0x000fe40000000800 */
[----:B------:R-:W-:-:S05]  /*c370*/  IADD3 R5, P0, R16, UR10, RZ ;  /* 0x0000000a10057c10 */ /* 0x000fca000ff1e0ff */
[----:B------:R-:W-:-:S04]  /*c380*/  IMAD.X R21, RZ, RZ, R17, P0 ;  /* 0x000000ffff157224 */ /* 0x000fc800000e0611 */
[----:B------:R-:W-:-:S04]  /*c390*/  IMAD.WIDE.U32 R6, R21, UR8, RZ ;  /* 0x0000000815067c25 */ /* 0x000fc8000f8e00ff */
[----:B------:R-:W-:-:S04]  /*c3a0*/  IMAD.WIDE.U32 R6, P0, R5, UR9, R6 ;  /* 0x0000000905067c25 */ /* 0x000fc8000f800006 */
[----:B------:R-:W-:-:S04]  /*c3b0*/  IMAD.WIDE.U32 R4, R5, UR8, RZ ;  /* 0x0000000805047c25 */ /* 0x000fc8000f8e00ff */
[----:B------:R-:W-:Y:S01]  /*c3c0*/  IMAD.MOV.U32 R4, RZ, RZ, R7 ;  /* 0x000000ffff047224 */ /* 0x000fe200078e0007 */
[----:B------:R-:W-:Y:S01]  /*c3d0*/  IADD3 RZ, P1, R5, R6, RZ ;  /* 0x0000000605ff7210 */ /* 0x000fe20007f3e0ff */
[----:B------:R-:W-:-:S04]  /*c3e0*/  IMAD.X R5, RZ, RZ, RZ, P0 ;  /* 0x000000ffff057224 */ /* 0x000fc800000e06ff */
[----:B------:R-:W-:-:S08]  /*c3f0*/  IMAD.WIDE.U32.X R4, R21, UR9, R4, P1 ;  /* 0x0000000915047c25 */ /* 0x000fd000088e0404 */
.L_x_301:
[----:B------:R-:W-:Y:S01]  /*c400*/  FMUL R22, R22, UR12 ;  /* 0x0000000c16167c20 */ /* 0x000fe20008400000 */
[--C-:B------:R-:W-:Y:S01]  /*c410*/  SHF.R.U64 R14, R4, UR11, R5.reuse ;  /* 0x0000000b040e7c19 */ /* 0x100fe20008001205 */
[----:B------:R-:W-:Y:S01]  /*c420*/  ULDC.64 UR8, c[0x0][0x620] ;  /* 0x0001880000087ab9 */ /* 0x000fe20000000a00 */
[----:B------:R-:W-:Y:S01]  /*c430*/  SHF.R.U32.HI R4, RZ, UR11, R5 ;  /* 0x0000000bff047c19 */ /* 0x000fe20008011605 */
[----:B------:R-:W-:Y:S01]  /*c440*/  ULDC.64 UR10, c[0x0][0x640] ;  /* 0x00019000000a7ab9 */ /* 0x000fe20000000a00 */
[----:B------:R-:W-:Y:S01]  /*c450*/  IADD3 R5, P0, RZ, -R14, RZ ;  /* 0x8000000eff057210 */ /* 0x000fe20007f1e0ff */
[----:B------:R-:W0:Y:S04]  /*c460*/  F2I.U32.TRUNC.NTZ R22, R22 ;  /* 0x0000001600167305 */ /* 0x000e28000020f000 */
[----:B------:R-:W-:Y:S01]  /*c470*/  IMAD.X R4, RZ, RZ, ~R4, P0 ;  /* 0x000000ffff047224 */ /* 0x000fe200000e0e04 */
[----:B------:R-:W-:-:S03]  /*c480*/  ISETP.NE.U32.AND P0, PT, RZ, UR10, PT ;  /* 0x0000000aff007c0c */ /* 0x000fc6000bf05070 */
[----:B------:R-:W-:Y:S01]  /*c490*/  IMAD R4, R4, UR8, RZ ;  /* 0x0000000804047c24 */ /* 0x000fe2000f8e02ff */
[----:B------:R-:W-:-:S03]  /*c4a0*/  ISETP.NE.AND.EX P0, PT, RZ, UR11, PT, P0 ;  /* 0x0000000bff007c0c */ /* 0x000fc6000bf05300 */
[C---:B------:R-:W-:Y:S01]  /*c4b0*/  IMAD R7, R5.reuse, UR9, R4 ;  /* 0x0000000905077c24 */ /* 0x040fe2000f8e0204 */
[----:B------:R-:W-:Y:S01]  /*c4c0*/  ULDC UR9, c[0x0][0x154] ;  /* 0x0000550000097ab9 */ /* 0x000fe20000000800 */
[----:B------:R-:W-:Y:S01]  /*c4d0*/  IMAD.WIDE.U32 R4, R5, UR8, R16 ;  /* 0x0000000805047c25 */ /* 0x000fe2000f8e0010 */
[----:B------:R-:W-:-:S03]  /*c4e0*/  ULDC UR8, c[0x0][0x618] ;  /* 0x0001860000087ab9 */ /* 0x000fc60000000800 */
[----:B0-----:R-:W-:Y:S02]  /*c4f0*/  IMAD.MOV R6, RZ, RZ, -R22 ;  /* 0x000000ffff067224 */ /* 0x001fe400078e0a16 */
[----:B------:R-:W-:Y:S02]  /*c500*/  IMAD.IADD R5, R5, 0x1, R7 ;  /* 0x0000000105057824 */ /* 0x000fe400078e0207 */
[----:B-1----:R-:W-:Y:S01]  /*c510*/  IMAD R15, R20, R6, R15 ;  /* 0x00000006140f7224 */ /* 0x002fe200078e020f */
[----:B--2---:R-:W-:Y:S01]  /*c520*/  I2FP.F32.U32 R6, R13 ;  /* 0x0000000d00067245 */ /* 0x004fe20000201000 */
[----:B------:R-:W0:Y:S01]  /*c530*/  LDC R20, c[0x0][0x148] ;  /* 0x00005200ff147b82 */ /* 0x000e220000000800 */
[--C-:B------:R-:W-:Y:S02]  /*c540*/  SHF.R.U64 R21, R4, UR8, R5.reuse ;  /* 0x0000000804157c19 */ /* 0x100fe40008001205 */
[----:B------:R-:W-:Y:S01]  /*c550*/  SHF.R.U32.HI R4, RZ, UR8, R5 ;  /* 0x00000008ff047c19 */ /* 0x000fe20008011605 */
[----:B------:R-:W-:Y:S01]  /*c560*/  FMUL R6, R6, UR9 ;  /* 0x0000000906067c20 */ /* 0x000fe20008400000 */
[----:B------:R-:W-:-:S02]  /*c570*/  ULDC UR8, c[0x0][0x608] ;  /* 0x0001820000087ab9 */ /* 0x000fc40000000800 */
[--C-:B------:R-:W-:Y:S01]  /*c580*/  SHF.R.U64 R23, R21, UR8, R4.reuse ;  /* 0x0000000815177c19 */ /* 0x100fe20008001204 */
[----:B------:R1:W2:Y:S01]  /*c590*/  F2I.U32.TRUNC.NTZ R24, R6 ;  /* 0x0000000600187305 */ /* 0x0002a2000020f000 */
[----:B------:R-:W-:Y:S01]  /*c5a0*/  SHF.R.U32.HI R4, RZ, UR8, R4 ;  /* 0x00000008ff047c19 */ /* 0x000fe20008011604 */
[----:B------:R-:W-:-:S03]  /*c5b0*/  ULDC UR8, c[0x0][0x658] ;  /* 0x0001960000087ab9 */ /* 0x000fc60000000800 */
[--C-:B------:R-:W-:Y:S02]  /*c5c0*/  SHF.R.U32.HI R25, RZ, UR8, R4.reuse ;  /* 0x00000008ff197c19 */ /* 0x100fe40008011604 */
[----:B------:R-:W-:-:S03]  /*c5d0*/  SHF.R.U64 R22, R23, UR8, R4 ;  /* 0x0000000817167c19 */ /* 0x000fc60008001204 */
[----:B------:R-:W-:Y:S01]  /*c5e0*/  IMAD.MOV.U32 R5, RZ, RZ, R25 ;  /* 0x000000ffff057224 */ /* 0x000fe200078e0019 */
[----:B------:R-:W-:Y:S01]  /*c5f0*/  MOV R4, R22 ;  /* 0x0000001600047202 */ /* 0x000fe20000000f00 */
[----:B-1----:R-:W-:Y:S06]  /*c600*/  @!P0 BRA `(.L_x_302) ;  /* 0x0000000000288947 */ /* 0x002fec0003800000 */
        /* <DEDUP_REMOVED lines=10> */
.L_x_302:
[----:B------:R-:W-:Y:S01]  /*c6b0*/  ISETP.NE.AND P0, PT, R2, 0x1, PT ;  /* 0x000000010200780c */ /* 0x000fe20003f05270 */
[----:B------:R-:W-:Y:S01]  /*c6c0*/  ULDC UR8, c[0x0][0x648] ;  /* 0x0001920000087ab9 */ /* 0x000fe20000000800 */
[----:B------:R-:W-:Y:S01]  /*c6d0*/  LOP3.LUT R23, R23, UR6, RZ, 0xc0, !PT ;  /* 0x0000000617177c12 */ /* 0x000fe2000f8ec0ff */
[----:B--2---:R-:W-:Y:S01]  /*c6e0*/  IMAD.MOV R24, RZ, RZ, -R24 ;  /* 0x000000ffff187224 */ /* 0x004fe200078e0a18 */
[----:B------:R-:W-:Y:S01]  /*c6f0*/  SHF.R.U64 R4, R4, UR8, R5 ;  /* 0x0000000804047c19 */ /* 0x000fe20008001205 */
[----:B------:R-:W-:Y:S01]  /*c700*/  ULDC UR8, c[0x0][0x638] ;  /* 0x00018e0000087ab9 */ /* 0x000fe20000000800 */
[----:B------:R-:W-:Y:S01]  /*c710*/  LOP3.LUT R21, R21, UR4, RZ, 0xc0, !PT ;  /* 0x0000000415157c12 */ /* 0x000fe2000f8ec0ff */
[----:B------:R-:W-:Y:S01]  /*c720*/  ULDC UR9, c[0x0][0x610] ;  /* 0x0001840000097ab9 */ /* 0x000fe20000000800 */
[----:B------:R-:W-:Y:S01]  /*c730*/  MOV R6, R14 ;  /* 0x0000000e00067202 */ /* 0x000fe20000000f00 */
[----:B------:R-:W-:Y:S02]  /*c740*/  IMAD.MOV R5, RZ, RZ, -R4 ;  /* 0x000000ffff057224 */ /* 0x000fe400078e0a04 */
[----:B------:R-:W-:-:S02]  /*c750*/  IMAD R4, R4, UR5, R23 ;  /* 0x0000000504047c24 */ /* 0x000fc4000f8e0217 */
[----:B0-----:R-:W-:Y:S02]  /*c760*/  @P0 IMAD R15, R20, R24, R13 ;  /* 0x00000018140f0224 */ /* 0x001fe400078e020d */
[----:B------:R-:W-:Y:S01]  /*c770*/  IMAD R22, R5, UR8, R22 ;  /* 0x0000000805167c24 */ /* 0x000fe2000f8e0216 */
[----:B------:R-:W-:Y:S01]  /*c780*/  ULDC UR8, c[0x0][0x600] ;  /* 0x0001800000087ab9 */ /* 0x000fe20000000800 */
[----:B------:R-:W-:Y:S02]  /*c790*/  IMAD R15, R4, UR9, R15 ;  /* 0x00000009040f7c24 */ /* 0x000fe4000f8e020f */
[----:B------:R-:W-:Y:S02]  /*c7a0*/  IMAD R22, R22, UR8, R21 ;  /* 0x0000000816167c24 */ /* 0x000fe4000f8e0215 */
[----:B------:R-:W-:-:S03]  /*c7b0*/  IMAD.MOV.U32 R4, RZ, RZ, 0x1 ;  /* 0x00000001ff047424 */ /* 0x000fc600078e00ff */
[----:B------:R-:W-:Y:S02]  /*c7c0*/  SEL R7, R22, R15, !P0 ;  /* 0x0000000f16077207 */ /* 0x000fe40004000000 */
[----:B------:R-:W-:-:S07]  /*c7d0*/  SEL R13, R15, R22, !P0 ;  /* 0x000000160f0d7207 */ /* 0x000fce0004000000 */
.L_x_300:
[----:B------:R-:W-:Y:S05]  /*c7e0*/  BSYNC B1 ;  /* 0x0000000000017941 */ /* 0x000fea0003800000 */
.L_x_299:
[----:B------:R-:W-:-:S13]  /*c7f0*/  LOP3.LUT P0, RZ, R4, 0xff, RZ, 0xc0, !PT ;  /* 0x000000ff04ff7812 */ /* 0x000fda000780c0ff */
[----:B------:R-:W-:Y:S05]  /*c800*/  @P0 BRA `(.L_x_303) ;  /* 0xfffffff400040947 */ /* 0x000fea000383ffff */
[----:B------:R-:W-:Y:S05]  /*c810*/  BSYNC B0 ;  /* 0x0000000000007941 */ /* 0x000fea0003800000 */
.L_x_292:
[----:B------:R-:W-:-:S03]  /*c820*/  UMOV UR8, 0xffffffff ;  /* 0xffffffff00087882 */ /* 0x000fc60000000000 */
[----:B------:R-:W-:Y:S05]  /*c830*/  BRA.DIV UR8, `(.L_x_304) ;  /* 0x0000000208cc7947 */ /* 0x000fea000b800000 */
[----:B------:R-:W-:-:S13]  /*c840*/  ELECT P6, URZ, PT ;  /* 0x00000000003f782f */ /* 0x000fda00038c0000 */
.L_x_316:
[----:B------:R-:W-:Y:S04]  /*c850*/  BSSY B0, `(.L_x_305) ;  /* 0x0000019000007945 */ /* 0x000fe80003800000 */
[----:B------:R-:W-:Y:S05]  /*c860*/  @!P6 BRA `(.L_x_306) ;  /* 0x00000000005ce947 */ /* 0x000fea0003800000 */
[----:B------:R-:W-:-:S04]  /*c870*/  LOP3.LUT R19, R19, 0x2, RZ, 0xfc, !PT ;  /* 0x0000000213137812 */ /* 0x000fc800078efcff */
[----:B------:R-:W-:-:S13]  /*c880*/  ISETP.NE.AND P0, PT, R19, 0x3, PT ;  /* 0x000000031300780c */ /* 0x000fda0003f05270 */
[----:B------:R-:W-:Y:S05]  /*c890*/  @!P0 BRA `(.L_x_307) ;  /* 0x0000000000048947 */ /* 0x000fea0003800000 */
[----:B------:R-:W-:Y:S01]  /*c8a0*/  BPT.TRAP 0x1 ;  /* 0x000000040000795c */ /* 0x000fe20000300000 */
.L_x_307:
[----:B------:R-:W0:Y:S01]  /*c8b0*/  S2R R5, SR_CgaCtaId ;  /* 0x0000000000057919 */ /* 0x000e220000008800 */
[----:B------:R-:W-:Y:S02]  /*c8c0*/  MOV R2, 0x400 ;  /* 0x0000040000027802 */ /* 0x000fe40000000f00 */
[----:B------:R-:W-:Y:S02]  /*c8d0*/  SHF.L.U32 R4, R0, 0x1f, RZ ;  /* 0x0000001f00047819 */ /* 0x000fe400000006ff */
[----:B0-----:R-:W-:-:S05]  /*c8e0*/  LEA R2, R5, R2, 0x18 ;  /* 0x0000000205027211 */ /* 0x001fca00078ec0ff */
[----:B------:R-:W-:-:S04]  /*c8f0*/  VIADD R2, R2, 0x10 ;  /* 0x0000001002027836 */ /* 0x000fc80000000000 */
[C---:B------:R-:W-:Y:S02]  /*c900*/  IMAD R7, R3.reuse, 0x8, R2 ;  /* 0x0000000803077824 */ /* 0x040fe400078e0202 */
[----:B------:R-:W-:Y:S02]  /*c910*/  VIADD R3, R3, 0x1 ;  /* 0x0000000103037836 */ /* 0x000fe40000000000 */
[----:B------:R-:W0:Y:S03]  /*c920*/  SYNCS.PHASECHK.TRANS64.TRYWAIT P0, [R7+URZ], R4 ;  /* 0x00000004070075a7 */ /* 0x000e26000800017f */
[----:B------:R-:W-:-:S04]  /*c930*/  ISETP.NE.AND P1, PT, R3, 0x2, PT ;  /* 0x000000020300780c */ /* 0x000fc80003f25270 */
[----:B------:R-:W-:Y:S02]  /*c940*/  SEL R5, RZ, 0x1, P1 ;  /* 0x00000001ff057807 */ /* 0x000fe40000800000 */
[----:B------:R-:W-:Y:S02]  /*c950*/  SEL R3, R3, RZ, P1 ;  /* 0x000000ff03037207 */ /* 0x000fe40000800000 */
[----:B------:R-:W-:Y:S01]  /*c960*/  LOP3.LUT R0, R0, R5, RZ, 0x3c, !PT ;  /* 0x0000000500007212 */ /* 0x000fe200078e3cff */
[----:B0-----:R-:W-:Y:S06]  /*c970*/  @!P0 BRA `(.L_x_308) ;  /* 0x00000000009c8947 */ /* 0x001fec0003800000 */
.L_x_317:
[----:B------:R-:W-:Y:S01]  /*c980*/  IMAD R3, R3, 0x8, R2 ;  /* 0x0000000803037824 */ /* 0x000fe200078e0202 */
[----:B------:R-:W-:-:S07]  /*c990*/  SHF.L.U32 R0, R0, 0x1f, RZ ;  /* 0x0000001f00007819 */ /* 0x000fce00000006ff */
.L_x_309:
[----:B-1----:R1:W2:Y:S02]  /*c9a0*/  SYNCS.PHASECHK.TRANS64.TRYWAIT P0, [R3+URZ], R0 ;  /* 0x00000000030075a7 */ /* 0x0022a4000800017f */
[----:B--2---:R-:W-:Y:S05]  /*c9b0*/  @!P0 NANOSLEEP.SYNCS 0x989680 ;  /* 0x009896800000895d */ /* 0x004fea0003900000 */
[----:B------:R-:W2:Y:S02]  /*c9c0*/  @!P0 SYNCS.PHASECHK.TRANS64 P0, [R3+URZ], R0 ;  /* 0x00000000030085a7 */ /* 0x000ea4000800007f */
[----:B--2---:R-:W-:Y:S05]  /*c9d0*/  @!P0 BRA `(.L_x_309) ;  /* 0xfffffffc00f08947 */ /* 0x004fea000383ffff */
.L_x_306:
[----:B------:R-:W-:Y:S05]  /*c9e0*/  BSYNC B0 ;  /* 0x0000000000007941 */ /* 0x000fea0003800000 */
.L_x_305:
[----:B------:R-:W-:Y:S05]  /*c9f0*/  EXIT ;  /* 0x000000000000794d */ /* 0x000fea0003800000 */
.L_x_21:
[----:B---3--:R3:W4:Y:S02]  /*ca00*/  SYNCS.PHASECHK.TRANS64.TRYWAIT P1, [R3+URZ], R0 ;  /* 0x00000000030075a7 */ /* 0x008724000802017f */
[----:B----4-:R-:W-:Y:S05]  /*ca10*/  @!P1 NANOSLEEP.SYNCS 0x989680 ;  /* 0x009896800000995d */ /* 0x010fea0003900000 */
[----:B------:R-:W4:Y:S02]  /*ca20*/  @!P1 SYNCS.PHASECHK.TRANS64 P1, [R3+URZ], R0 ;  /* 0x00000000030095a7 */ /* 0x000f24000802007f */
[----:B----4-:R-:W-:Y:S05]  /*ca30*/  @!P1 BRA `(.L_x_21) ;  /* 0xfffffffc00f09947 */ /* 0x010fea000383ffff */
[----:B------:R-:W-:Y:S05]  /*ca40*/  BRA `(.L_x_20) ;  /* 0xffffff4800887947 */ /* 0x000fea000383ffff */
.L_x_26:
[----:B-1----:R1:W2:Y:S02]  /*ca50*/  SYNCS.PHASECHK.TRANS64.TRYWAIT P1, [R5+URZ], R4 ;  /* 0x00000004050075a7 */ /* 0x0022a4000802017f */
[----:B--2---:R-:W-:Y:S05]  /*ca60*/  @!P1 NANOSLEEP.SYNCS 0x989680 ;  /* 0x009896800000995d */ /* 0x004fea0003900000 */
[----:B------:R-:W2:Y:S02]  /*ca70*/  @!P1 SYNCS.PHASECHK.TRANS64 P1, [R5+URZ], R4 ;  /* 0x00000004050095a7 */ /* 0x000ea4000802007f */
[----:B--2---:R-:W-:Y:S05]  /*ca80*/  @!P1 BRA `(.L_x_26) ;  /* 0xfffffffc00f09947 */ /* 0x004fea000383ffff */
[----:B------:R-:W-:Y:S05]  /*ca90*/  BRA `(.L_x_25) ;  /* 0xffffff50008c7947 */ /* 0x000fea000383ffff */
.L_x_293:
[----:B------:R-:W-:Y:S01]  /*caa0*/  BSSY B1, `(.L_x_310) ;  /* 0x0000006000017945 */ /* 0x000fe20003800000 */
[----:B------:R-:W-:-:S07]  /*cab0*/  IMAD.MOV.U32 R15, RZ, RZ, -0x1 ;  /* 0xffffffffff0f7424 */ /* 0x000fce00078e00ff */
[----:B------:R-:W-:Y:S05]  /*cac0*/  WARPSYNC.COLLECTIVE R15, `(.L_x_311) ;  /* 0x000000000f0c7348 */ /* 0x000fea0003c00000 */
[----:B------:R-:W-:Y:S02]  /*cad0*/  ELECT P6, UR62, PT ;  /* 0x00000000003e782f */ /* 0x000fe400038c0000 */
[----:B------:R-:W-:Y:S01]  /*cae0*/  MOV R14, UR62 ;  /* 0x0000003e000e7c02 */ /* 0x000fe20008000f00 */
[----:B------:R-:W-:Y:S10]  /*caf0*/  ENDCOLLECTIVE ;  /* 0x000000000000791b */ /* 0x000ff40003800000 */
.L_x_311:
[----:B------:R-:W-:Y:S05]  /*cb00*/  BSYNC B1 ;  /* 0x0000000000017941 */ /* 0x000fea0003800000 */
.L_x_310:
[----:B------:R-:W-:Y:S05]  /*cb10*/  BRA `(.L_x_312) ;  /* 0xfffffff0004c7947 */ /* 0x000fea000383ffff */
.L_x_296:
[----:B0-----:R0:W1:Y:S02]  /*cb20*/  SYNCS.PHASECHK.TRANS64.TRYWAIT P0, [R22+URZ+0x10], R13 ;  /* 0x0000100d160075a7 */ /* 0x001064000800017f */
[----:B-1----:R-:W-:Y:S05]  /*cb30*/  @!P0 NANOSLEEP.SYNCS 0x989680 ;  /* 0x009896800000895d */ /* 0x002fea0003900000 */
[----:B------:R-:W1:Y:S02]  /*cb40*/  @!P0 SYNCS.PHASECHK.TRANS64 P0, [R22+URZ+0x10], R13 ;  /* 0x0000100d160085a7 */ /* 0x000e64000800007f */
[----:B-1----:R-:W-:Y:S05]  /*cb50*/  @!P0 BRA `(.L_x_296) ;  /* 0xfffffffc00f08947 */ /* 0x002fea000383ffff */
[----:B------:R-:W-:Y:S05]  /*cb60*/  BRA `(.L_x_313) ;  /* 0xfffffff0008c7947 */ /* 0x000fea000383ffff */
.L_x_304:
[----:B------:R-:W-:Y:S01]  /*cb70*/  BSSY B0, `(.L_x_314) ;  /* 0x0000006000007945 */ /* 0x000fe20003800000 */
[----:B------:R-:W-:-:S07]  /*cb80*/  IMAD.MOV.U32 R15, RZ, RZ, -0x1 ;  /* 0xffffffffff0f7424 */ /* 0x000fce00078e00ff */
[----:B------:R-:W-:Y:S05]  /*cb90*/  WARPSYNC.COLLECTIVE R15, `(.L_x_315) ;  /* 0x000000000f0c7348 */ /* 0x000fea0003c00000 */
[----:B------:R-:W-:Y:S02]  /*cba0*/  ELECT P6, UR62, PT ;  /* 0x00000000003e782f */ /* 0x000fe400038c0000 */
[----:B------:R-:W-:Y:S01]  /*cbb0*/  MOV R14, UR62 ;  /* 0x0000003e000e7c02 */ /* 0x000fe20008000f00 */
[----:B------:R-:W-:Y:S10]  /*cbc0*/  ENDCOLLECTIVE ;  /* 0x000000000000791b */ /* 0x000ff40003800000 */
.L_x_315:
[----:B------:R-:W-:Y:S05]  /*cbd0*/  BSYNC B0 ;  /* 0x0000000000007941 */ /* 0x000fea0003800000 */
.L_x_314:
[----:B------:R-:W-:Y:S05]  /*cbe0*/  BRA `(.L_x_316) ;  /* 0xfffffffc00187947 */ /* 0x000fea000383ffff */
.L_x_308:
[----:B0-----:R0:W1:Y:S02]  /*cbf0*/  SYNCS.PHASECHK.TRANS64.TRYWAIT P0, [R7+URZ], R4 ;  /* 0x00000004070075a7 */ /* 0x001064000800017f */
[----:B-1----:R-:W-:Y:S05]  /*cc00*/  @!P0 NANOSLEEP.SYNCS 0x989680 ;  /* 0x009896800000895d */ /* 0x002fea0003900000 */
[----:B------:R-:W1:Y:S02]  /*cc10*/  @!P0 SYNCS.PHASECHK.TRANS64 P0, [R7+URZ], R4 ;  /* 0x00000004070085a7 */ /* 0x000e64000800007f */
[----:B-1----:R-:W-:Y:S05]  /*cc20*/  @!P0 BRA `(.L_x_308) ;  /* 0xfffffffc00f08947 */ /* 0x002fea000383ffff */
[----:B------:R-:W-:Y:S05]  /*cc30*/  BRA `(.L_x_317) ;  /* 0xfffffffc00507947 */ /* 0x000fea000383ffff */
.L_x_318:
[----:B------:R-:W-:-:S00]  /*cc40*/  BRA `(.L_x_318) ;  /* 0xfffffffc00fc7947 */ /* 0x000fc0000383ffff */
[----:B------:R-:W-:-:S00]  /*cc50*/  NOP ;  /* 0x0000000000007918 */ /* 0x000fc00000000000 */
        /* <DEDUP_REMOVED lines=10> */
.L_x_319:


//--------------------- .nv.global.init           --------------------------
	.section	.nv.global.init,"aw",@progbits
.nv.global.init:
	.type		$str$22,@object
	.size		$str$22,($str$23 - $str$22)
$str$22:
        /*0000*/ 	.byte	0x6b, 0x5f, 0x74, 0x69, 0x6c, 0x65, 0x5f, 0x63, 0x6f, 0x75, 0x6e, 0x74, 0x20, 0x3e, 0x3d, 0x20
        /*0010*/ 	.byte	0x31, 0x00
	.type		$str$23,@object
	.size		$str$23,(__unnamed_1 - $str$23)
$str$23:
        /*0012*/ 	.byte	0x2f, 0x74, 0x6d, 0x70, 0x2f, 0x63, 0x75, 0x74, 0x6c, 0x61, 0x73, 0x73, 0x5f, 0x73, 0x77, 0x65
        /*0022*/ 	.byte	0x65, 0x70, 0x5f, 0x73, 0x72, 0x63, 0x2f, 0x69, 0x6e, 0x63, 0x6c, 0x75, 0x64, 0x65, 0x2f, 0x63
        /*0032*/ 	.byte	0x75, 0x74, 0x6c, 0x61, 0x73, 0x73, 0x2f, 0x67, 0x65, 0x6d, 0x6d, 0x2f, 0x63, 0x6f, 0x6c, 0x6c
        /*0042*/ 	.byte	0x65, 0x63, 0x74, 0x69, 0x76, 0x65, 0x2f, 0x73, 0x6d, 0x39, 0x30, 0x5f, 0x6d, 0x6d, 0x61, 0x5f
        /*0052*/ 	.byte	0x74, 0x6d, 0x61, 0x5f, 0x67, 0x6d, 0x6d, 0x61, 0x5f, 0x73, 0x73, 0x5f, 0x77, 0x61, 0x72, 0x70
        /*0062*/ 	.byte	0x73, 0x70, 0x65, 0x63, 0x69, 0x61, 0x6c, 0x69, 0x7a, 0x65, 0x64, 0x2e, 0x68, 0x70, 0x70, 0x00
	.type		__unnamed_1,@object
	.size		__unnamed_1,(.L_0 - __unnamed_1)
__unnamed_1:
        /*0072*/ 	.byte	0x76, 0x6f, 0x69, 0x64, 0x20, 0x63, 0x75, 0x74, 0x6c, 0x61, 0x73, 0x73, 0x3a, 0x3a, 0x67, 0x65
        /* <DEDUP_REMOVED lines=180> */
        /*0bc2*/ 	.byte	0x65, 0x6e, 0x74, 0x69, 0x74, 0x79, 0x5d, 0x00
.L_0:


//--------------------- .nv.shared._ZN7cutlass13device_kernelINS_4gemm6kernel13GemmUniversalIN4cute5tupleIJiiiiEEENS1_10collective13CollectiveMmaINS1_34MainloopSm90TmaGmmaWarpSpecializedILi2ENS5_IJNS4_1CILi1EEENSA_ILi2EEESB_EEENS1_35KernelTmaWarpSpecializedCooperativeEEENS5_IJNSA_ILi256EEENSA_ILi128EEESH_EEENS_6half_tENS5_IJlSB_lEEESJ_SK_NS4_8TiledMMAINS4_8MMA_AtomIJNS4_4SM904GMMA26MMA_64x128x16_F32F16F16_SSILNSO_5MajorE0ELSQ_0ELNSO_7ScaleInE1ELSR_1EEEEEENS4_6LayoutINS5_IJSC_SB_SB_EEENS5_IJSB_NSA_ILi0EEESW_EEEEENS5_IJNS4_10UnderscoreESZ_SZ_EEEEENS4_23SM90_TMA_LOAD_MULTICASTENS4_14ComposedLayoutINS4_7SwizzleILi3ELi4ELi3EEENS4_18smem_ptr_flag_bitsILi16EEENSU_INS5_IJNSA_ILi8EEENSA_ILi64EEEEEENS5_IJS19_SB_EEEEEEEvNS4_8identityENS4_13SM90_TMA_LOADES1D_vS1E_EENS_8epilogue10collective6detail29Sm90TmaWarpSpecializedAdapterINS1I_15DefaultEpilogueISJ_SK_SK_NS1H_6thread17LinearCombinationISJ_Li1EffLNS1M_9ScaleType4KindE0ELNS_15FloatRoundStyleE2ESJ_EENS1_15EpilogueDefaultEEEEEvvEEEEvNT_6ParamsE --------------------------
	.section	.nv.shared._ZN7cutlass13device_kernelINS_4gemm6kernel13GemmUniversalIN4cute5tupleIJiiiiEEENS1_10collective13CollectiveMmaINS1_34MainloopSm90TmaGmmaWarpSpecializedILi2ENS5_IJNS4_1CILi1EEENSA_ILi2EEESB_EEENS1_35KernelTmaWarpSpecializedCooperativeEEENS5_IJNSA_ILi256EEENSA_ILi128EEESH_EEENS_6half_tENS5_IJlSB_lEEESJ_SK_NS4_8TiledMMAINS4_8MMA_AtomIJNS4_4SM904GMMA26MMA_64x128x16_F32F16F16_SSILNSO_5MajorE0ELSQ_0ELNSO_7ScaleInE1ELSR_1EEEEEENS4_6LayoutINS5_IJSC_SB_SB_EEENS5_IJSB_NSA_ILi0EEESW_EEEEENS5_IJNS4_10UnderscoreESZ_SZ_EEEEENS4_23SM90_TMA_LOAD_MULTICASTENS4_14ComposedLayoutINS4_7SwizzleILi3ELi4ELi3EEENS4_18smem_ptr_flag_bitsILi16EEENSU_INS5_IJNSA_ILi8EEENSA_ILi64EEEEEENS5_IJS19_SB_EEEEEEEvNS4_8identityENS4_13SM90_TMA_LOADES1D_vS1E_EENS_8epilogue10collective6detail29Sm90TmaWarpSpecializedAdapterINS1I_15DefaultEpilogueISJ_SK_SK_NS1H_6thread17LinearCombinationISJ_Li1EffLNS1M_9ScaleType4KindE0ELNS_15FloatRoundStyleE2ESJ_EENS1_15EpilogueDefaultEEEEEvvEEEEvNT_6ParamsE,"aw",@nobits
	.sectionflags	@""
	.align	16
	.zero		1024


//--------------------- .nv.shared.reserved.0     --------------------------
	.section	.nv.shared.reserved.0,"aw",@nobits
	.weak		__nv_reservedSMEM_offset_0_alias
	.size		__nv_reservedSMEM_offset_0_alias, 0, 0
	.other		__nv_reservedSMEM_offset_0_alias,@"STO_CUDA_RESERVED_SHARED STV_DEFAULT"
__nv_reservedSMEM_offset_0_alias:
	.zero		0


//--------------------- .nv.global                --------------------------
	.section	.nv.global,"aw",@nobits
.nv.global:
	.type		_ZN40_INTERNAL_417a2a43_4_k_cu_815466f3_212584cute1_E,@object
	.size		_ZN40_INTERNAL_417a2a43_4_k_cu_815466f3_212584cute1_E,(_ZN40_INTERNAL_417a2a43_4_k_cu_815466f3_212584cuda3std3__45__cpo6cbeginE - _ZN40_INTERNAL_417a2a43_4_k_cu_815466f3_212584cute1_E)
_ZN40_INTERNAL_417a2a43_4_k_cu_815466f3_212584cute1_E:
	.zero		1
	.type		_ZN40_INTERNAL_417a2a43_4_k_cu_815466f3_212584cuda3std3__45__cpo6cbeginE,@object
	.size		_ZN40_INTERNAL_417a2a43_4_k_cu_815466f3_212584cuda3std3__45__cpo6cbeginE,(_ZN40_INTERNAL_417a2a43_4_k_cu_815466f3_212584cuda3std3__48in_placeE - _ZN40_INTERNAL_417a2a43_4_k_cu_815466f3_212584cuda3std3__45__cpo6cbeginE)
_ZN40_INTERNAL_417a2a43_4_k_cu_815466f3_212584cuda3std3__45__cpo6cbeginE:
	.zero		1
	.type		_ZN40_INTERNAL_417a2a43_4_k_cu_815466f3_212584cuda3std3__48in_placeE,@object
	.size		_ZN40_INTERNAL_417a2a43_4_k_cu_815466f3_212584cuda3std3__48in_placeE,(_ZN40_INTERNAL_417a2a43_4_k_cu_815466f3_212584cuda3std6ranges3__45__cpo9iter_moveE - _ZN40_INTERNAL_417a2a43_4_k_cu_815466f3_212584cuda3std3__48in_placeE)
_ZN40_INTERNAL_417a2a43_4_k_cu_815466f3_212584cuda3std3__48in_placeE:
	.zero		1
	.type		_ZN40_INTERNAL_417a2a43_4_k_cu_815466f3_212584cuda3std6ranges3__45__cpo9iter_moveE,@object
	.size		_ZN40_INTERNAL_417a2a43_4_k_cu_815466f3_212584cuda3std6ranges3__45__cpo9iter_moveE,(_ZN40_INTERNAL_417a2a43_4_k_cu_815466f3_212584cuda3std3__45__cpo5beginE - _ZN40_INTERNAL_417a2a43_4_k_cu_815466f3_212584cuda3std6ranges3__45__cpo9iter_moveE)
_ZN40_INTERNAL_417a2a43_4_k_cu_815466f3_212584cuda3std6ranges3__45__cpo9iter_moveE:
	.zero		1
	.type		_ZN40_INTERNAL_417a2a43_4_k_cu_815466f3_212584cuda3std3__45__cpo5beginE,@object
	.size		_ZN40_INTERNAL_417a2a43_4_k_cu_815466f3_212584cuda3std3__45__cpo5beginE,(_ZN40_INTERNAL_417a2a43_4_k_cu_815466f3_212584cuda3std3__442_GLOBAL__N__417a2a43_4_k_cu_815466f3_212586ignoreE - _ZN40_INTERNAL_417a2a43_4_k_cu_815466f3_212584cuda3std3__45__cpo5beginE)
_ZN40_INTERNAL_417a2a43_4_k_cu_815466f3_212584cuda3std3__45__cpo5beginE:
	.zero		1
	.type		_ZN40_INTERNAL_417a2a43_4_k_cu_815466f3_212584cuda3std3__442_GLOBAL__N__417a2a43_4_k_cu_815466f3_212586ignoreE,@object
	.size		_ZN40_INTERNAL_417a2a43_4_k_cu_815466f3_212584cuda3std3__442_GLOBAL__N__417a2a43_4_k_cu_815466f3_212586ignoreE,(_ZN40_INTERNAL_417a2a43_4_k_cu_815466f3_212584cute7productE - _ZN40_INTERNAL_417a2a43_4_k_cu_815466f3_212584cuda3std3__442_GLOBAL__N__417a2a43_4_k_cu_815466f3_212586ignoreE)
_ZN40_INTERNAL_417a2a43_4_k_cu_815466f3_212584cuda3std3__442_GLOBAL__N__417a2a43_4_k_cu_815466f3_212586ignoreE:
	.zero		1
	.type		_ZN40_INTERNAL_417a2a43_4_k_cu_815466f3_212584cute7productE,@object
	.size		_ZN40_INTERNAL_417a2a43_4_k_cu_815466f3_212584cute7productE,(_ZN40_INTERNAL_417a2a43_4_k_cu_815466f3_212584cuda3std3__45__cpo3endE - _ZN40_INTERNAL_417a2a43_4_k_cu_815466f3_212584cute7productE)
_ZN40_INTERNAL_417a2a43_4_k_cu_815466f3_212584cute7productE:
	.zero		1
	.type		_ZN40_INTERNAL_417a2a43_4_k_cu_815466f3_212584cuda3std3__45__cpo3endE,@object
	.size		_ZN40_INTERNAL_417a2a43_4_k_cu_815466f3_212584cuda3std3__45__cpo3endE,(_ZN40_INTERNAL_417a2a43_4_k_cu_815466f3_212584cuda3std3__419piecewise_constructE - _ZN40_INTERNAL_417a2a43_4_k_cu_815466f3_212584cuda3std3__45__cpo3endE)
_ZN40_INTERNAL_417a2a43_4_k_cu_815466f3_212584cuda3std3__45__cpo3endE:
	.zero		1
	.type		_ZN40_INTERNAL_417a2a43_4_k_cu_815466f3_212584cuda3std3__419piecewise_constructE,@object
	.size		_ZN40_INTERNAL_417a2a43_4_k_cu_815466f3_212584cuda3std3__419piecewise_constructE,(_ZN40_INTERNAL_417a2a43_4_k_cu_815466f3_212584cuda3std3__45__cpo4cendE - _ZN40_INTERNAL_417a2a43_4_k_cu_815466f3_212584cuda3std3__419piecewise_constructE)
_ZN40_INTERNAL_417a2a43_4_k_cu_815466f3_212584cuda3std3__419piecewise_constructE:
	.zero		1
	.type		_ZN40_INTERNAL_417a2a43_4_k_cu_815466f3_212584cuda3std3__45__cpo4cendE,@object
	.size		_ZN40_INTERNAL_417a2a43_4_k_cu_815466f3_212584cuda3std3__45__cpo4cendE,(_ZN40_INTERNAL_417a2a43_4_k_cu_815466f3_212584cuda3std6ranges3__45__cpo4swapE - _ZN40_INTERNAL_417a2a43_4_k_cu_815466f3_212584cuda3std3__45__cpo4cendE)
_ZN40_INTERNAL_417a2a43_4_k_cu_815466f3_212584cuda3std3__45__cpo4cendE:
	.zero		1
	.type		_ZN40_INTERNAL_417a2a43_4_k_cu_815466f3_212584cuda3std6ranges3__45__cpo4swapE,@object
	.size		_ZN40_INTERNAL_417a2a43_4_k_cu_815466f3_212584cuda3std6ranges3__45__cpo4swapE,(.L_8 - _ZN40_INTERNAL_417a2a43_4_k_cu_815466f3_212584cuda3std6ranges3__45__cpo4swapE)
_ZN40_INTERNAL_417a2a43_4_k_cu_815466f3_212584cuda3std6ranges3__45__cpo4swapE:
	.zero		1
.L_8:


//--------------------- .nv.constant0._ZN7cutlass13device_kernelINS_4gemm6kernel13GemmUniversalIN4cute5tupleIJiiiiEEENS1_10collective13CollectiveMmaINS1_34MainloopSm90TmaGmmaWarpSpecializedILi2ENS5_IJNS4_1CILi1EEENSA_ILi2EEESB_EEENS1_35KernelTmaWarpSpecializedCooperativeEEENS5_IJNSA_ILi256EEENSA_ILi128EEESH_EEENS_6half_tENS5_IJlSB_lEEESJ_SK_NS4_8TiledMMAINS4_8MMA_AtomIJNS4_4SM904GMMA26MMA_64x128x16_F32F16F16_SSILNSO_5MajorE0ELSQ_0ELNSO_7ScaleInE1ELSR_1EEEEEENS4_6LayoutINS5_IJSC_SB_SB_EEENS5_IJSB_NSA_ILi0EEESW_EEEEENS5_IJNS4_10UnderscoreESZ_SZ_EEEEENS4_23SM90_TMA_LOAD_MULTICASTENS4_14ComposedLayoutINS4_7SwizzleILi3ELi4ELi3EEENS4_18smem_ptr_flag_bitsILi16EEENSU_INS5_IJNSA_ILi8EEENSA_ILi64EEEEEENS5_IJS19_SB_EEEEEEEvNS4_8identityENS4_13SM90_TMA_LOADES1D_vS1E_EENS_8epilogue10collective6detail29Sm90TmaWarpSpecializedAdapterINS1I_15DefaultEpilogueISJ_SK_SK_NS1H_6thread17LinearCombinationISJ_Li1EffLNS1M_9ScaleType4KindE0ELNS_15FloatRoundStyleE2ESJ_EENS1_15EpilogueDefaultEEEEEvvEEEEvNT_6ParamsE --------------------------
	.section	.nv.constant0._ZN7cutlass13device_kernelINS_4gemm6kernel13GemmUniversalIN4cute5tupleIJiiiiEEENS1_10collective13CollectiveMmaINS1_34MainloopSm90TmaGmmaWarpSpecializedILi2ENS5_IJNS4_1CILi1EEENSA_ILi2EEESB_EEENS1_35KernelTmaWarpSpecializedCooperativeEEENS5_IJNSA_ILi256EEENSA_ILi128EEESH_EEENS_6half_tENS5_IJlSB_lEEESJ_SK_NS4_8TiledMMAINS4_8MMA_AtomIJNS4_4SM904GMMA26MMA_64x128x16_F32F16F16_SSILNSO_5MajorE0ELSQ_0ELNSO_7ScaleInE1ELSR_1EEEEEENS4_6LayoutINS5_IJSC_SB_SB_EEENS5_IJSB_NSA_ILi0EEESW_EEEEENS5_IJNS4_10UnderscoreESZ_SZ_EEEEENS4_23SM90_TMA_LOAD_MULTICASTENS4_14ComposedLayoutINS4_7SwizzleILi3ELi4ELi3EEENS4_18smem_ptr_flag_bitsILi16EEENSU_INS5_IJNSA_ILi8EEENSA_ILi64EEEEEENS5_IJS19_SB_EEEEEEEvNS4_8identityENS4_13SM90_TMA_LOADES1D_vS1E_EENS_8epilogue10collective6detail29Sm90TmaWarpSpecializedAdapterINS1I_15DefaultEpilogueISJ_SK_SK_NS1H_6thread17LinearCombinationISJ_Li1EffLNS1M_9ScaleType4KindE0ELNS_15FloatRoundStyleE2ESJ_EENS1_15EpilogueDefaultEEEEEvvEEEEvNT_6ParamsE,"a",@progbits
	.sectionflags	@""
	.align	4
.nv.constant0._ZN7cutlass13device_kernelINS_4gemm6kernel13GemmUniversalIN4cute5tupleIJiiiiEEENS1_10collective13CollectiveMmaINS1_34MainloopSm90TmaGmmaWarpSpecializedILi2ENS5_IJNS4_1CILi1EEENSA_ILi2EEESB_EEENS1_35KernelTmaWarpSpecializedCooperativeEEENS5_IJNSA_ILi256EEENSA_ILi128EEESH_EEENS_6half_tENS5_IJlSB_lEEESJ_SK_NS4_8TiledMMAINS4_8MMA_AtomIJNS4_4SM904GMMA26MMA_64x128x16_F32F16F16_SSILNSO_5MajorE0ELSQ_0ELNSO_7ScaleInE1ELSR_1EEEEEENS4_6LayoutINS5_IJSC_SB_SB_EEENS5_IJSB_NSA_ILi0EEESW_EEEEENS5_IJNS4_10UnderscoreESZ_SZ_EEEEENS4_23SM90_TMA_LOAD_MULTICASTENS4_14ComposedLayoutINS4_7SwizzleILi3ELi4ELi3EEENS4_18smem_ptr_flag_bitsILi16EEENSU_INS5_IJNSA_ILi8EEENSA_ILi64EEEEEENS5_IJS19_SB_EEEEEEEvNS4_8identityENS4_13SM90_TMA_LOADES1D_vS1E_EENS_8epilogue10collective6detail29Sm90TmaWarpSpecializedAdapterINS1I_15DefaultEpilogueISJ_SK_SK_NS1H_6thread17LinearCombinationISJ_Li1EffLNS1M_9ScaleType4KindE0ELNS_15FloatRoundStyleE2ESJ_EENS1_15EpilogueDefaultEEEEEvvEEEEvNT_6ParamsE:
	.zero		1664


//--------------------- SYMBOLS --------------------------

	.type		.nv.reservedSmem.offset0,@object
	.size		.nv.reservedSmem.offset0,0x4
	.type		__assertfail,@function
